//
// Generated by NVIDIA NVVM Compiler
//
// Compiler Build ID: CL-36424714
// Cuda compilation tools, release 13.0, V13.0.88
// Based on NVVM 20.0.0
//

.version 9.0
.target sm_100
.address_size 64

	// .globl	_Z7computefiifffffPffffffffffffffS_fffffffffffff
.extern .func  (.param .b32 func_retval0) vprintf
(
	.param .b64 vprintf_param_0,
	.param .b64 vprintf_param_1
)
;
.global .align 1 .b8 $str[7] = {37, 46, 49, 55, 103, 10};

.visible .entry _Z7computefiifffffPffffffffffffffS_fffffffffffff(
	.param .f32 _Z7computefiifffffPffffffffffffffS_fffffffffffff_param_0,
	.param .u32 _Z7computefiifffffPffffffffffffffS_fffffffffffff_param_1,
	.param .u32 _Z7computefiifffffPffffffffffffffS_fffffffffffff_param_2,
	.param .f32 _Z7computefiifffffPffffffffffffffS_fffffffffffff_param_3,
	.param .f32 _Z7computefiifffffPffffffffffffffS_fffffffffffff_param_4,
	.param .f32 _Z7computefiifffffPffffffffffffffS_fffffffffffff_param_5,
	.param .f32 _Z7computefiifffffPffffffffffffffS_fffffffffffff_param_6,
	.param .f32 _Z7computefiifffffPffffffffffffffS_fffffffffffff_param_7,
	.param .u64 .ptr .align 1 _Z7computefiifffffPffffffffffffffS_fffffffffffff_param_8,
	.param .f32 _Z7computefiifffffPffffffffffffffS_fffffffffffff_param_9,
	.param .f32 _Z7computefiifffffPffffffffffffffS_fffffffffffff_param_10,
	.param .f32 _Z7computefiifffffPffffffffffffffS_fffffffffffff_param_11,
	.param .f32 _Z7computefiifffffPffffffffffffffS_fffffffffffff_param_12,
	.param .f32 _Z7computefiifffffPffffffffffffffS_fffffffffffff_param_13,
	.param .f32 _Z7computefiifffffPffffffffffffffS_fffffffffffff_param_14,
	.param .f32 _Z7computefiifffffPffffffffffffffS_fffffffffffff_param_15,
	.param .f32 _Z7computefiifffffPffffffffffffffS_fffffffffffff_param_16,
	.param .f32 _Z7computefiifffffPffffffffffffffS_fffffffffffff_param_17,
	.param .f32 _Z7computefiifffffPffffffffffffffS_fffffffffffff_param_18,
	.param .f32 _Z7computefiifffffPffffffffffffffS_fffffffffffff_param_19,
	.param .f32 _Z7computefiifffffPffffffffffffffS_fffffffffffff_param_20,
	.param .f32 _Z7computefiifffffPffffffffffffffS_fffffffffffff_param_21,
	.param .u64 .ptr .align 1 _Z7computefiifffffPffffffffffffffS_fffffffffffff_param_22,
	.param .f32 _Z7computefiifffffPffffffffffffffS_fffffffffffff_param_23,
	.param .f32 _Z7computefiifffffPffffffffffffffS_fffffffffffff_param_24,
	.param .f32 _Z7computefiifffffPffffffffffffffS_fffffffffffff_param_25,
	.param .f32 _Z7computefiifffffPffffffffffffffS_fffffffffffff_param_26,
	.param .f32 _Z7computefiifffffPffffffffffffffS_fffffffffffff_param_27,
	.param .f32 _Z7computefiifffffPffffffffffffffS_fffffffffffff_param_28,
	.param .f32 _Z7computefiifffffPffffffffffffffS_fffffffffffff_param_29,
	.param .f32 _Z7computefiifffffPffffffffffffffS_fffffffffffff_param_30,
	.param .f32 _Z7computefiifffffPffffffffffffffS_fffffffffffff_param_31,
	.param .f32 _Z7computefiifffffPffffffffffffffS_fffffffffffff_param_32,
	.param .f32 _Z7computefiifffffPffffffffffffffS_fffffffffffff_param_33,
	.param .f32 _Z7computefiifffffPffffffffffffffS_fffffffffffff_param_34,
	.param .f32 _Z7computefiifffffPffffffffffffffS_fffffffffffff_param_35
)
{
	.local .align 8 .b8 	__local_depot0[8];
	.reg .b64 	%SP;
	.reg .b64 	%SPL;
	.reg .pred 	%p<35>;
	.reg .b32 	%r<43>;
	.reg .b32 	%f<211>;
	.reg .b64 	%rd<30>;
	.reg .b64 	%fd<2>;

	mov.u64 	%SPL, __local_depot0;
	cvta.local.u64 	%SP, %SPL;
	ld.param.f32 	%f207, [_Z7computefiifffffPffffffffffffffS_fffffffffffff_param_0];
	ld.param.u32 	%r24, [_Z7computefiifffffPffffffffffffffS_fffffffffffff_param_1];
	ld.param.u32 	%r25, [_Z7computefiifffffPffffffffffffffS_fffffffffffff_param_2];
	ld.param.f32 	%f48, [_Z7computefiifffffPffffffffffffffS_fffffffffffff_param_3];
	ld.param.f32 	%f49, [_Z7computefiifffffPffffffffffffffS_fffffffffffff_param_4];
	ld.param.f32 	%f50, [_Z7computefiifffffPffffffffffffffS_fffffffffffff_param_5];
	ld.param.f32 	%f26, [_Z7computefiifffffPffffffffffffffS_fffffffffffff_param_6];
	ld.param.f32 	%f27, [_Z7computefiifffffPffffffffffffffS_fffffffffffff_param_7];
	ld.param.u64 	%rd12, [_Z7computefiifffffPffffffffffffffS_fffffffffffff_param_8];
	ld.param.f32 	%f29, [_Z7computefiifffffPffffffffffffffS_fffffffffffff_param_10];
	ld.param.f32 	%f34, [_Z7computefiifffffPffffffffffffffS_fffffffffffff_param_15];
	ld.param.f32 	%f35, [_Z7computefiifffffPffffffffffffffS_fffffffffffff_param_16];
	ld.param.f32 	%f36, [_Z7computefiifffffPffffffffffffffS_fffffffffffff_param_17];
	ld.param.f32 	%f37, [_Z7computefiifffffPffffffffffffffS_fffffffffffff_param_18];
	ld.param.f32 	%f38, [_Z7computefiifffffPffffffffffffffS_fffffffffffff_param_19];
	ld.param.f32 	%f39, [_Z7computefiifffffPffffffffffffffS_fffffffffffff_param_20];
	ld.param.f32 	%f40, [_Z7computefiifffffPffffffffffffffS_fffffffffffff_param_21];
	ld.param.u64 	%rd13, [_Z7computefiifffffPffffffffffffffS_fffffffffffff_param_22];
	ld.param.f32 	%f41, [_Z7computefiifffffPffffffffffffffS_fffffffffffff_param_23];
	ld.param.f32 	%f42, [_Z7computefiifffffPffffffffffffffS_fffffffffffff_param_24];
	ld.param.f32 	%f43, [_Z7computefiifffffPffffffffffffffS_fffffffffffff_param_25];
	ld.param.f32 	%f44, [_Z7computefiifffffPffffffffffffffS_fffffffffffff_param_26];
	cvta.to.global.u64 	%rd1, %rd12;
	cvta.to.global.u64 	%rd2, %rd13;
	sub.f32 	%f51, %f49, %f50;
	abs.f32 	%f52, %f51;
	div.rn.f32 	%f53, %f48, %f52;
	sqrt.rn.f32 	%f54, %f53;
	setp.geu.f32 	%p1, %f207, %f54;
	@%p1 bra 	$L__BB0_26;
	mov.f32 	%f55, 0f7B784589;
	div.rn.f32 	%f56, %f55, %f27;
	fma.rn.f32 	%f57, %f56, 0f00000062, %f26;
	fma.rn.f32 	%f207, %f57, 0fFA0AD621, 0f055D2419;
	setp.lt.s32 	%p2, %r24, 1;
	@%p2 bra 	$L__BB0_10;
	ld.param.f32 	%f199, [_Z7computefiifffffPffffffffffffffS_fffffffffffff_param_14];
	ld.param.f32 	%f198, [_Z7computefiifffffPffffffffffffffS_fffffffffffff_param_13];
	ld.param.f32 	%f197, [_Z7computefiifffffPffffffffffffffS_fffffffffffff_param_12];
	ld.param.f32 	%f196, [_Z7computefiifffffPffffffffffffffS_fffffffffffff_param_11];
	ld.param.f32 	%f195, [_Z7computefiifffffPffffffffffffffS_fffffffffffff_param_9];
	mov.f32 	%f59, 0f58D978B8;
	div.rn.f32 	%f60, %f59, %f29;
	add.f32 	%f61, %f60, %f196;
	sub.f32 	%f62, %f61, %f197;
	add.f32 	%f2, %f195, %f62;
	sub.f32 	%f63, %f198, %f199;
	add.f32 	%f64, %f63, 0f00000000;
	abs.f32 	%f65, %f64;
	setp.lt.f32 	%p3, %f65, 0f05776D85;
	selp.f32 	%f66, 0f05776D85, %f65, %p3;
	min.f32 	%f67, %f65, 0f05776D85;
	div.rn.f32 	%f68, %f67, %f66;
	mul.f32 	%f69, %f68, %f68;
	fma.rn.f32 	%f70, %f69, 0f3B33710B, 0fBC807748;
	fma.rn.f32 	%f71, %f70, %f69, 0f3D2CDAB2;
	fma.rn.f32 	%f72, %f71, %f69, 0fBD992D10;
	fma.rn.f32 	%f73, %f72, %f69, 0f3DD9EA6C;
	fma.rn.f32 	%f74, %f73, %f69, 0fBE117CB1;
	fma.rn.f32 	%f75, %f74, %f69, 0f3E4CBCE0;
	fma.rn.f32 	%f76, %f75, %f69, 0fBEAAAA7D;
	mul.f32 	%f77, %f69, %f76;
	fma.rn.f32 	%f78, %f77, %f68, %f68;
	neg.f32 	%f79, %f78;
	fma.rn.f32 	%f80, 0f3F6EE581, 0f3FD774EB, %f79;
	selp.f32 	%f81, %f80, %f78, %p3;
	selp.f32 	%f82, 0f3F6EE581, 0f3FEEE581, %p3;
	selp.f32 	%f83, %f78, %f79, %p3;
	mov.b32 	%r27, %f64;
	fma.rn.f32 	%f84, %f82, 0f3FD774EB, %f83;
	setp.lt.s32 	%p4, %r27, 0;
	selp.f32 	%f85, %f84, %f81, %p4;
	add.f32 	%f86, %f65, 0f05776D85;
	setp.eq.f32 	%p5, %f65, 0f05776D85;
	selp.f32 	%f87, 0f4016CBE4, 0f3F490FDB, %p4;
	abs.f32 	%f88, %f86;
	setp.nan.f32 	%p6, %f88, %f88;
	abs.f32 	%f89, %f85;
	selp.f32 	%f90, %f87, %f89, %p5;
	neg.f32 	%f91, %f86;
	selp.f32 	%f92, %f91, %f90, %p6;
	mov.f32 	%f93, 0f40800000;
	mul.rn.f32 	%f94, %f92, %f93;
	mov.f32 	%f95, 0f3F800000;
	mul.rn.f32 	%f96, %f94, %f95;
	mul.rn.f32 	%f97, %f96, %f95;
	mul.rn.f32 	%f98, %f97, %f95;
	abs.f32 	%f99, %f98;
	mov.f32 	%f100, 0f3FB8AA3B;
	mul.rn.f32 	%f101, %f99, %f100;
	cvt.rzi.f32.f32 	%f102, %f101;
	abs.f32 	%f103, %f102;
	setp.gt.f32 	%p7, %f103, 0f42FC0000;
	mov.f32 	%f104, 0f42FC0000;
	copysign.f32 	%f105, %f102, %f104;
	selp.f32 	%f106, %f105, %f102, %p7;
	fma.rn.f32 	%f107, %f106, 0fBF317218, %f99;
	fma.rn.f32 	%f108, %f106, 0f3102E308, %f107;
	mul.f32 	%f109, %f108, 0f3FB8AA3B;
	add.f32 	%f110, %f106, 0f4B40007D;
	mov.b32 	%r28, %f110;
	shl.b32 	%r29, %r28, 23;
	mov.b32 	%f111, %r29;
	ex2.approx.ftz.f32 	%f112, %f109;
	mul.f32 	%f113, %f112, %f111;
	mov.f32 	%f114, 0f3E000000;
	div.approx.ftz.f32 	%f115, %f114, %f113;
	fma.rn.f32 	%f116, %f113, 0f40000000, %f115;
	add.f32 	%f3, %f2, %f116;
	mov.f32 	%f117, 0f998FA8B9;
	sub.f32 	%f118, %f117, %f36;
	add.f32 	%f119, %f35, %f118;
	mul.f32 	%f120, %f34, %f119;
	abs.f32 	%f121, %f120;
	mul.f32 	%f122, %f121, 0f4038AA3B;
	ex2.approx.ftz.f32 	%f123, %f122;
	add.f32 	%f124, %f123, 0f3F800000;
	rcp.approx.ftz.f32 	%f125, %f124;
	fma.rn.f32 	%f126, %f125, 0fC0000000, 0f3F800000;
	setp.ge.f32 	%p8, %f121, 0f41102CB4;
	selp.f32 	%f127, 0f3F800000, %f126, %p8;
	copysign.f32 	%f128, %f120, %f127;
	mul.f32 	%f129, %f120, %f120;
	fma.rn.f32 	%f130, %f129, 0f3C80F082, 0fBD563CAE;
	fma.rn.f32 	%f131, %f130, %f129, 0f3E085941;
	fma.rn.f32 	%f132, %f131, %f129, 0fBEAAA9ED;
	fma.rn.f32 	%f133, %f132, %f129, 0f00000000;
	fma.rn.f32 	%f134, %f133, %f120, %f120;
	setp.ge.f32 	%p9, %f121, 0f3F19999A;
	selp.f32 	%f135, %f128, %f134, %p9;
	mov.f32 	%f136, 0f00000000;
	sub.f32 	%f4, %f136, %f135;
	add.f32 	%f137, %f38, %f39;
	sub.f32 	%f138, %f137, %f40;
	mov.f32 	%f139, 0f03FF5059;
	div.rn.f32 	%f140, %f139, %f138;
	add.f32 	%f141, %f140, 0f00000000;
	div.rn.f32 	%f142, %f37, %f141;
	abs.f32 	%f143, %f142;
	abs.f32 	%f144, %f4;
	setp.gt.f32 	%p10, %f144, %f143;
	selp.f32 	%f5, %f144, %f143, %p10;
	selp.f32 	%f145, %f143, %f144, %p10;
	div.rn.f32 	%f146, %f145, %f5;
	mul.f32 	%f147, %f146, %f146;
	fma.rn.f32 	%f148, %f147, 0f3B33710B, 0fBC807748;
	fma.rn.f32 	%f149, %f148, %f147, 0f3D2CDAB2;
	fma.rn.f32 	%f150, %f149, %f147, 0fBD992D10;
	fma.rn.f32 	%f151, %f150, %f147, 0f3DD9EA6C;
	fma.rn.f32 	%f152, %f151, %f147, 0fBE117CB1;
	fma.rn.f32 	%f153, %f152, %f147, 0f3E4CBCE0;
	fma.rn.f32 	%f154, %f153, %f147, 0fBEAAAA7D;
	mul.f32 	%f155, %f147, %f154;
	fma.rn.f32 	%f156, %f155, %f146, %f146;
	neg.f32 	%f157, %f156;
	fma.rn.f32 	%f158, 0f3F6EE581, 0f3FD774EB, %f157;
	selp.f32 	%f159, %f158, %f156, %p10;
	selp.f32 	%f160, 0f3F6EE581, 0f3FEEE581, %p10;
	selp.f32 	%f161, %f156, %f157, %p10;
	mov.b32 	%r30, %f142;
	fma.rn.f32 	%f162, %f160, 0f3FD774EB, %f161;
	setp.lt.s32 	%p11, %r30, 0;
	selp.f32 	%f163, %f162, %f159, %p11;
	add.f32 	%f6, %f143, %f144;
	setp.eq.f32 	%p12, %f143, %f144;
	selp.f32 	%f164, 0f4016CBE4, 0f3F490FDB, %p11;
	selp.f32 	%f7, %f164, %f163, %p12;
	selp.f32 	%f8, 0f40490FDB, 0f00000000, %p11;
	abs.f32 	%f9, %f6;
	and.b32  	%r1, %r24, 3;
	setp.lt.u32 	%p13, %r24, 4;
	mov.b32 	%r35, 0;
	@%p13 bra 	$L__BB0_5;
	setp.nan.f32 	%p14, %f9, %f9;
	setp.eq.f32 	%p15, %f5, 0f00000000;
	and.b32  	%r35, %r24, 2147483644;
	selp.f32 	%f165, %f8, %f7, %p15;
	copysign.f32 	%f166, %f4, %f165;
	selp.f32 	%f10, %f6, %f166, %p14;
	neg.s32 	%r37, %r35;
	add.s64 	%rd27, %rd1, 8;
$L__BB0_4:
	.pragma "nounroll";
	st.global.f32 	[%rd27+-8], %f2;
	add.f32 	%f167, %f207, %f3;
	add.f32 	%f168, %f167, %f10;
	st.global.f32 	[%rd27+-4], %f2;
	add.f32 	%f169, %f168, %f3;
	add.f32 	%f170, %f169, %f10;
	st.global.f32 	[%rd27], %f2;
	add.f32 	%f171, %f170, %f3;
	add.f32 	%f172, %f171, %f10;
	st.global.f32 	[%rd27+4], %f2;
	add.f32 	%f173, %f172, %f3;
	add.f32 	%f207, %f173, %f10;
	add.s32 	%r37, %r37, 4;
	add.s64 	%rd27, %rd27, 16;
	setp.eq.s32 	%p16, %r37, 0;
	@%p16 bra 	$L__BB0_5;
	bra.uni 	$L__BB0_4;
$L__BB0_5:
	setp.eq.s32 	%p17, %r1, 0;
	@%p17 bra 	$L__BB0_10;
	setp.eq.s32 	%p18, %r1, 1;
	@%p18 bra 	$L__BB0_8;
	setp.nan.f32 	%p19, %f9, %f9;
	setp.eq.f32 	%p20, %f5, 0f00000000;
	mul.wide.u32 	%rd14, %r35, 4;
	add.s64 	%rd15, %rd1, %rd14;
	st.global.f32 	[%rd15], %f2;
	add.f32 	%f175, %f207, %f3;
	selp.f32 	%f176, %f8, %f7, %p20;
	copysign.f32 	%f177, %f4, %f176;
	selp.f32 	%f178, %f6, %f177, %p19;
	add.f32 	%f179, %f175, %f178;
	st.global.f32 	[%rd15+4], %f2;
	add.f32 	%f180, %f179, %f3;
	add.f32 	%f207, %f180, %f178;
	add.s32 	%r35, %r35, 2;
$L__BB0_8:
	and.b32  	%r31, %r24, 1;
	setp.eq.b32 	%p21, %r31, 1;
	not.pred 	%p22, %p21;
	@%p22 bra 	$L__BB0_10;
	setp.nan.f32 	%p23, %f9, %f9;
	setp.eq.f32 	%p24, %f5, 0f00000000;
	mul.wide.u32 	%rd16, %r35, 4;
	add.s64 	%rd17, %rd1, %rd16;
	st.global.f32 	[%rd17], %f2;
	add.f32 	%f181, %f207, %f3;
	selp.f32 	%f182, %f8, %f7, %p24;
	copysign.f32 	%f183, %f4, %f182;
	selp.f32 	%f184, %f6, %f183, %p23;
	add.f32 	%f207, %f181, %f184;
$L__BB0_10:
	setp.lt.s32 	%p25, %r25, 1;
	@%p25 bra 	$L__BB0_24;
	add.f32 	%f18, %f41, 0f80000003;
	and.b32  	%r7, %r25, 15;
	setp.lt.u32 	%p26, %r25, 16;
	mov.b32 	%r39, 0;
	@%p26 bra 	$L__BB0_14;
	and.b32  	%r39, %r25, 2147483632;
	neg.s32 	%r38, %r39;
	add.s64 	%rd28, %rd2, 32;
$L__BB0_13:
	.pragma "nounroll";
	st.global.f32 	[%rd28+-32], %f18;
	st.global.f32 	[%rd28+-28], %f18;
	st.global.f32 	[%rd28+-24], %f18;
	st.global.f32 	[%rd28+-20], %f18;
	st.global.f32 	[%rd28+-16], %f18;
	st.global.f32 	[%rd28+-12], %f18;
	st.global.f32 	[%rd28+-8], %f18;
	st.global.f32 	[%rd28+-4], %f18;
	st.global.f32 	[%rd28], %f18;
	st.global.f32 	[%rd28+4], %f18;
	st.global.f32 	[%rd28+8], %f18;
	st.global.f32 	[%rd28+12], %f18;
	st.global.f32 	[%rd28+16], %f18;
	st.global.f32 	[%rd28+20], %f18;
	st.global.f32 	[%rd28+24], %f18;
	st.global.f32 	[%rd28+28], %f18;
	add.s32 	%r38, %r38, 16;
	add.s64 	%rd28, %rd28, 64;
	setp.ne.s32 	%p27, %r38, 0;
	@%p27 bra 	$L__BB0_13;
$L__BB0_14:
	setp.eq.s32 	%p28, %r7, 0;
	@%p28 bra 	$L__BB0_23;
	and.b32  	%r15, %r25, 7;
	setp.lt.u32 	%p29, %r7, 8;
	@%p29 bra 	$L__BB0_17;
	mul.wide.u32 	%rd18, %r39, 4;
	add.s64 	%rd19, %rd2, %rd18;
	st.global.f32 	[%rd19], %f18;
	st.global.f32 	[%rd19+4], %f18;
	st.global.f32 	[%rd19+8], %f18;
	st.global.f32 	[%rd19+12], %f18;
	st.global.f32 	[%rd19+16], %f18;
	st.global.f32 	[%rd19+20], %f18;
	st.global.f32 	[%rd19+24], %f18;
	st.global.f32 	[%rd19+28], %f18;
	add.s32 	%r39, %r39, 8;
$L__BB0_17:
	setp.eq.s32 	%p30, %r15, 0;
	@%p30 bra 	$L__BB0_23;
	and.b32  	%r18, %r25, 3;
	setp.lt.u32 	%p31, %r15, 4;
	@%p31 bra 	$L__BB0_20;
	mul.wide.u32 	%rd20, %r39, 4;
	add.s64 	%rd21, %rd2, %rd20;
	st.global.f32 	[%rd21], %f18;
	st.global.f32 	[%rd21+4], %f18;
	st.global.f32 	[%rd21+8], %f18;
	st.global.f32 	[%rd21+12], %f18;
	add.s32 	%r39, %r39, 4;
$L__BB0_20:
	setp.eq.s32 	%p32, %r18, 0;
	@%p32 bra 	$L__BB0_23;
	mul.wide.u32 	%rd22, %r39, 4;
	add.s64 	%rd29, %rd2, %rd22;
	neg.s32 	%r42, %r18;
$L__BB0_22:
	.pragma "nounroll";
	st.global.f32 	[%rd29], %f18;
	add.s64 	%rd29, %rd29, 4;
	add.s32 	%r42, %r42, 1;
	setp.ne.s32 	%p33, %r42, 0;
	@%p33 bra 	$L__BB0_22;
$L__BB0_23:
	ld.param.f32 	%f200, [_Z7computefiifffffPffffffffffffffS_fffffffffffff_param_27];
	div.rn.f32 	%f185, %f42, 0f3C966C60;
	add.f32 	%f186, %f18, %f185;
	fma.rn.f32 	%f187, %f44, 0f85736DF4, 0f51F131A5;
	mul.f32 	%f188, %f187, 0f00000000;
	mov.f32 	%f189, 0f00000000;
	div.rn.f32 	%f190, %f189, %f188;
	add.f32 	%f191, %f43, %f190;
	add.f32 	%f192, %f186, %f191;
	fma.rn.f32 	%f207, %f200, 0fC2CE70A4, %f192;
$L__BB0_24:
	ld.param.f32 	%f201, [_Z7computefiifffffPffffffffffffffS_fffffffffffff_param_28];
	mul.f32 	%f193, %f201, 0f80000000;
	setp.leu.f32 	%p34, %f207, %f193;
	@%p34 bra 	$L__BB0_26;
	ld.param.f32 	%f202, [_Z7computefiifffffPffffffffffffffS_fffffffffffff_param_35];
	mov.f32 	%f194, 0fFB980D5B;
	sub.f32 	%f207, %f194, %f202;
$L__BB0_26:
	add.u64 	%rd23, %SP, 0;
	add.u64 	%rd24, %SPL, 0;
	cvt.f64.f32 	%fd1, %f207;
	st.local.f64 	[%rd24], %fd1;
	mov.u64 	%rd25, $str;
	cvta.global.u64 	%rd26, %rd25;
	{ // callseq 0, 0
	.param .b64 param0;
	st.param.b64 	[param0], %rd26;
	.param .b64 param1;
	st.param.b64 	[param1], %rd23;
	.param .b32 retval0;
	call.uni (retval0), 
	vprintf, 
	(
	param0, 
	param1
	);
	ld.param.b32 	%r33, [retval0];
	} // callseq 0
	ret;

}


// ===== COMPILED SASS (sm_100) =====

	.target	sm_100

	.elftype	@"ET_EXEC"


//--------------------- .note.nv.tkinfo           --------------------------
	.section	.note.nv.tkinfo,"",@"SHT_NOTE"
	.sectionflags	@"SHF_NOTE_NV_TKINFO"
	.tkinfo
        /*0018*/ 	.word	0x00000002
        /*0030*/ 	.string	""
        /*0030*/ 	.string	"ptxas"
        /*0030*/ 	.string	"Cuda compilation tools, release 13.0, V13.0.88"
        /*0030*/ 	.string	"Build cuda_13.0.r13.0/compiler.36424714_0"
        /*0030*/ 	.string	"-arch sm_100 -m 64 "



//--------------------- .note.nv.cuinfo           --------------------------
	.section	.note.nv.cuinfo,"",@"SHT_NOTE"
	.sectionflags	@"SHF_NOTE_NV_CUINFO"
        /*0018*/ 	.short	0x0002
        /*001a*/ 	.short	0x0064
        /*001c*/ 	.short	0x0082
	.zero		2


//--------------------- .nv.info                  --------------------------
	.section	.nv.info,"",@"SHT_CUDA_INFO"
	.align	4


	//----- nvinfo : EIATTR_REGCOUNT
	.align		4
        /*0000*/ 	.byte	0x04, 0x2f
        /*0002*/ 	.short	(.L_2 - .L_1)
	.align		4
.L_1:
        /*0004*/ 	.word	index@(_Z7computefiifffffPffffffffffffffS_fffffffffffff)
        /*0008*/ 	.word	0x00000018


	//----- nvinfo : EIATTR_FRAME_SIZE
	.align		4
.L_2:
        /*000c*/ 	.byte	0x04, 0x11
        /*000e*/ 	.short	(.L_4 - .L_3)
	.align		4
.L_3:
        /*0010*/ 	.word	index@($__internal_1_$__cuda_sm3x_div_rn_noftz_f32_slowpath)
        /*0014*/ 	.word	0x00000008


	//----- nvinfo : EIATTR_FRAME_SIZE
	.align		4
.L_4:
        /*0018*/ 	.byte	0x04, 0x11
        /*001a*/ 	.short	(.L_6 - .L_5)
	.align		4
.L_5:
        /*001c*/ 	.word	index@($__internal_0_$__cuda_sm20_sqrt_rn_f32_slowpath)
        /*0020*/ 	.word	0x00000008


	//----- nvinfo : EIATTR_FRAME_SIZE
	.align		4
.L_6:
        /*0024*/ 	.byte	0x04, 0x11
        /*0026*/ 	.short	(.L_8 - .L_7)
	.align		4
.L_7:
        /*0028*/ 	.word	index@(_Z7computefiifffffPffffffffffffffS_fffffffffffff)
        /*002c*/ 	.word	0x00000008


	//----- nvinfo : EIATTR_MIN_STACK_SIZE
	.align		4
.L_8:
        /*0030*/ 	.byte	0x04, 0x12
        /*0032*/ 	.short	(.L_10 - .L_9)
	.align		4
.L_9:
        /*0034*/ 	.word	index@(_Z7computefiifffffPffffffffffffffS_fffffffffffff)
        /*0038*/ 	.word	0x00000008
.L_10:


//--------------------- .nv.compat                --------------------------
	.section	.nv.compat,"",@"SHT_CUDA_COMPAT_INFO"
	.align	4
        /*0000*/ 	.byte	0x02, 0x09, 0x00, 0x00, 0x02, 0x02, 0x01, 0x00, 0x02, 0x05, 0x05, 0x00, 0x03, 0x07, 0x01, 0x01
        /*0010*/ 	.byte	0x02, 0x03, 0x00, 0x00, 0x02, 0x06, 0x01, 0x00, 0x04, 0x0b, 0x08, 0x00, 0x01, 0x00, 0x00, 0x00
        /*0020*/ 	.byte	0x00, 0x00, 0x00, 0x00


//--------------------- .nv.info._Z7computefiifffffPffffffffffffffS_fffffffffffff --------------------------
	.section	.nv.info._Z7computefiifffffPffffffffffffffS_fffffffffffff,"",@"SHT_CUDA_INFO"
	.sectionflags	@""
	.align	4


	//----- nvinfo : EIATTR_CUDA_API_VERSION
	.align		4
        /*0000*/ 	.byte	0x04, 0x37
        /*0002*/ 	.short	(.L_12 - .L_11)
.L_11:
        /*0004*/ 	.word	0x00000082


	//----- nvinfo : EIATTR_KPARAM_INFO
	.align		4
.L_12:
        /*0008*/ 	.byte	0x04, 0x17
        /*000a*/ 	.short	(.L_14 - .L_13)
.L_13:
        /*000c*/ 	.word	0x00000000
        /*0010*/ 	.short	0x0023
        /*0012*/ 	.short	0x0098
        /*0014*/ 	.byte	0x00, 0xf0, 0x11, 0x00


	//----- nvinfo : EIATTR_KPARAM_INFO
	.align		4
.L_14:
        /*0018*/ 	.byte	0x04, 0x17
        /*001a*/ 	.short	(.L_16 - .L_15)
.L_15:
        /*001c*/ 	.word	0x00000000
        /*0020*/ 	.short	0x0022
        /*0022*/ 	.short	0x0094
        /*0024*/ 	.byte	0x00, 0xf0, 0x11, 0x00


	//----- nvinfo : EIATTR_KPARAM_INFO
	.align		4
.L_16:
        /*0028*/ 	.byte	0x04, 0x17
        /*002a*/ 	.short	(.L_18 - .L_17)
.L_17:
        /*002c*/ 	.word	0x00000000
        /*0030*/ 	.short	0x0021
        /*0032*/ 	.short	0x0090
        /*0034*/ 	.byte	0x00, 0xf0, 0x11, 0x00


	//----- nvinfo : EIATTR_KPARAM_INFO
	.align		4
.L_18:
        /*0038*/ 	.byte	0x04, 0x17
        /*003a*/ 	.short	(.L_20 - .L_19)
.L_19:
        /*003c*/ 	.word	0x00000000
        /*0040*/ 	.short	0x0020
        /*0042*/ 	.short	0x008c
        /*0044*/ 	.byte	0x00, 0xf0, 0x11, 0x00


	//----- nvinfo : EIATTR_KPARAM_INFO
	.align		4
.L_20:
        /*0048*/ 	.byte	0x04, 0x17
        /*004a*/ 	.short	(.L_22 - .L_21)
.L_21:
        /*004c*/ 	.word	0x00000000
        /*0050*/ 	.short	0x001f
        /*0052*/ 	.short	0x0088
        /*0054*/ 	.byte	0x00, 0xf0, 0x11, 0x00


	//----- nvinfo : EIATTR_KPARAM_INFO
	.align		4
.L_22:
        /*0058*/ 	.byte	0x04, 0x17
        /*005a*/ 	.short	(.L_24 - .L_23)
.L_23:
        /*005c*/ 	.word	0x00000000
        /*0060*/ 	.short	0x001e
        /*0062*/ 	.short	0x0084
        /*0064*/ 	.byte	0x00, 0xf0, 0x11, 0x00


	//----- nvinfo : EIATTR_KPARAM_INFO
	.align		4
.L_24:
        /*0068*/ 	.byte	0x04, 0x17
        /*006a*/ 	.short	(.L_26 - .L_25)
.L_25:
        /*006c*/ 	.word	0x00000000
        /*0070*/ 	.short	0x001d
        /*0072*/ 	.short	0x0080
        /*0074*/ 	.byte	0x00, 0xf0, 0x11, 0x00


	//----- nvinfo : EIATTR_KPARAM_INFO
	.align		4
.L_26:
        /*0078*/ 	.byte	0x04, 0x17
        /*007a*/ 	.short	(.L_28 - .L_27)
.L_27:
        /*007c*/ 	.word	0x00000000
        /*0080*/ 	.short	0x001c
        /*0082*/ 	.short	0x007c
        /*0084*/ 	.byte	0x00, 0xf0, 0x11, 0x00


	//----- nvinfo : EIATTR_KPARAM_INFO
	.align		4
.L_28:
        /*0088*/ 	.byte	0x04, 0x17
        /*008a*/ 	.short	(.L_30 - .L_29)
.L_29:
        /*008c*/ 	.word	0x00000000
        /*0090*/ 	.short	0x001b
        /*0092*/ 	.short	0x0078
        /*0094*/ 	.byte	0x00, 0xf0, 0x11, 0x00


	//----- nvinfo : EIATTR_KPARAM_INFO
	.align		4
.L_30:
        /*0098*/ 	.byte	0x04, 0x17
        /*009a*/ 	.short	(.L_32 - .L_31)
.L_31:
        /*009c*/ 	.word	0x00000000
        /*00a0*/ 	.short	0x001a
        /*00a2*/ 	.short	0x0074
        /*00a4*/ 	.byte	0x00, 0xf0, 0x11, 0x00


	//----- nvinfo : EIATTR_KPARAM_INFO
	.align		4
.L_32:
        /*00a8*/ 	.byte	0x04, 0x17
        /*00aa*/ 	.short	(.L_34 - .L_33)
.L_33:
        /*00ac*/ 	.word	0x00000000
        /*00b0*/ 	.short	0x0019
        /*00b2*/ 	.short	0x0070
        /*00b4*/ 	.byte	0x00, 0xf0, 0x11, 0x00


	//----- nvinfo : EIATTR_KPARAM_INFO
	.align		4
.L_34:
        /*00b8*/ 	.byte	0x04, 0x17
        /*00ba*/ 	.short	(.L_36 - .L_35)
.L_35:
        /*00bc*/ 	.word	0x00000000
        /*00c0*/ 	.short	0x0018
        /*00c2*/ 	.short	0x006c
        /*00c4*/ 	.byte	0x00, 0xf0, 0x11, 0x00


	//----- nvinfo : EIATTR_KPARAM_INFO
	.align		4
.L_36:
        /*00c8*/ 	.byte	0x04, 0x17
        /*00ca*/ 	.short	(.L_38 - .L_37)
.L_37:
        /*00cc*/ 	.word	0x00000000
        /*00d0*/ 	.short	0x0017
        /*00d2*/ 	.short	0x0068
        /*00d4*/ 	.byte	0x00, 0xf0, 0x11, 0x00


	//----- nvinfo : EIATTR_KPARAM_INFO
	.align		4
.L_38:
        /*00d8*/ 	.byte	0x04, 0x17
        /*00da*/ 	.short	(.L_40 - .L_39)
.L_39:
        /*00dc*/ 	.word	0x00000000
        /*00e0*/ 	.short	0x0016
        /*00e2*/ 	.short	0x0060
        /*00e4*/ 	.byte	0x00, 0xf5, 0x21, 0x00


	//----- nvinfo : EIATTR_KPARAM_INFO
	.align		4
.L_40:
        /*00e8*/ 	.byte	0x04, 0x17
        /*00ea*/ 	.short	(.L_42 - .L_41)
.L_41:
        /*00ec*/ 	.word	0x00000000
        /*00f0*/ 	.short	0x0015
        /*00f2*/ 	.short	0x0058
        /*00f4*/ 	.byte	0x00, 0xf0, 0x11, 0x00


	//----- nvinfo : EIATTR_KPARAM_INFO
	.align		4
.L_42:
        /*00f8*/ 	.byte	0x04, 0x17
        /*00fa*/ 	.short	(.L_44 - .L_43)
.L_43:
        /*00fc*/ 	.word	0x00000000
        /*0100*/ 	.short	0x0014
        /*0102*/ 	.short	0x0054
        /*0104*/ 	.byte	0x00, 0xf0, 0x11, 0x00


	//----- nvinfo : EIATTR_KPARAM_INFO
	.align		4
.L_44:
        /*0108*/ 	.byte	0x04, 0x17
        /*010a*/ 	.short	(.L_46 - .L_45)
.L_45:
        /*010c*/ 	.word	0x00000000
        /*0110*/ 	.short	0x0013
        /*0112*/ 	.short	0x0050
        /*0114*/ 	.byte	0x00, 0xf0, 0x11, 0x00


	//----- nvinfo : EIATTR_KPARAM_INFO
	.align		4
.L_46:
        /*0118*/ 	.byte	0x04, 0x17
        /*011a*/ 	.short	(.L_48 - .L_47)
.L_47:
        /*011c*/ 	.word	0x00000000
        /*0120*/ 	.short	0x0012
        /*0122*/ 	.short	0x004c
        /*0124*/ 	.byte	0x00, 0xf0, 0x11, 0x00


	//----- nvinfo : EIATTR_KPARAM_INFO
	.align		4
.L_48:
        /*0128*/ 	.byte	0x04, 0x17
        /*012a*/ 	.short	(.L_50 - .L_49)
.L_49:
        /*012c*/ 	.word	0x00000000
        /*0130*/ 	.short	0x0011
        /*0132*/ 	.short	0x0048
        /*0134*/ 	.byte	0x00, 0xf0, 0x11, 0x00


	//----- nvinfo : EIATTR_KPARAM_INFO
	.align		4
.L_50:
        /*0138*/ 	.byte	0x04, 0x17
        /*013a*/ 	.short	(.L_52 - .L_51)
.L_51:
        /*013c*/ 	.word	0x00000000
        /*0140*/ 	.short	0x0010
        /*0142*/ 	.short	0x0044
        /*0144*/ 	.byte	0x00, 0xf0, 0x11, 0x00


	//----- nvinfo : EIATTR_KPARAM_INFO
	.align		4
.L_52:
        /*0148*/ 	.byte	0x04, 0x17
        /*014a*/ 	.short	(.L_54 - .L_53)
.L_53:
        /*014c*/ 	.word	0x00000000
        /*0150*/ 	.short	0x000f
        /*0152*/ 	.short	0x0040
        /*0154*/ 	.byte	0x00, 0xf0, 0x11, 0x00


	//----- nvinfo : EIATTR_KPARAM_INFO
	.align		4
.L_54:
        /*0158*/ 	.byte	0x04, 0x17
        /*015a*/ 	.short	(.L_56 - .L_55)
.L_55:
        /*015c*/ 	.word	0x00000000
        /*0160*/ 	.short	0x000e
        /*0162*/ 	.short	0x003c
        /*0164*/ 	.byte	0x00, 0xf0, 0x11, 0x00


	//----- nvinfo : EIATTR_KPARAM_INFO
	.align		4
.L_56:
        /*0168*/ 	.byte	0x04, 0x17
        /*016a*/ 	.short	(.L_58 - .L_57)
.L_57:
        /*016c*/ 	.word	0x00000000
        /*0170*/ 	.short	0x000d
        /*0172*/ 	.short	0x0038
        /*0174*/ 	.byte	0x00, 0xf0, 0x11, 0x00


	//----- nvinfo : EIATTR_KPARAM_INFO
	.align		4
.L_58:
        /*0178*/ 	.byte	0x04, 0x17
        /*017a*/ 	.short	(.L_60 - .L_59)
.L_59:
        /*017c*/ 	.word	0x00000000
        /*0180*/ 	.short	0x000c
        /*0182*/ 	.short	0x0034
        /*0184*/ 	.byte	0x00, 0xf0, 0x11, 0x00


	//----- nvinfo : EIATTR_KPARAM_INFO
	.align		4
.L_60:
        /*0188*/ 	.byte	0x04, 0x17
        /*018a*/ 	.short	(.L_62 - .L_61)
.L_61:
        /*018c*/ 	.word	0x00000000
        /*0190*/ 	.short	0x000b
        /*0192*/ 	.short	0x0030
        /*0194*/ 	.byte	0x00, 0xf0, 0x11, 0x00


	//----- nvinfo : EIATTR_KPARAM_INFO
	.align		4
.L_62:
        /*0198*/ 	.byte	0x04, 0x17
        /*019a*/ 	.short	(.L_64 - .L_63)
.L_63:
        /*019c*/ 	.word	0x00000000
        /*01a0*/ 	.short	0x000a
        /*01a2*/ 	.short	0x002c
        /*01a4*/ 	.byte	0x00, 0xf0, 0x11, 0x00


	//----- nvinfo : EIATTR_KPARAM_INFO
	.align		4
.L_64:
        /*01a8*/ 	.byte	0x04, 0x17
        /*01aa*/ 	.short	(.L_66 - .L_65)
.L_65:
        /*01ac*/ 	.word	0x00000000
        /*01b0*/ 	.short	0x0009
        /*01b2*/ 	.short	0x0028
        /*01b4*/ 	.byte	0x00, 0xf0, 0x11, 0x00


	//----- nvinfo : EIATTR_KPARAM_INFO
	.align		4
.L_66:
        /*01b8*/ 	.byte	0x04, 0x17
        /*01ba*/ 	.short	(.L_68 - .L_67)
.L_67:
        /*01bc*/ 	.word	0x00000000
        /*01c0*/ 	.short	0x0008
        /*01c2*/ 	.short	0x0020
        /*01c4*/ 	.byte	0x00, 0xf5, 0x21, 0x00


	//----- nvinfo : EIATTR_KPARAM_INFO
	.align		4
.L_68:
        /*01c8*/ 	.byte	0x04, 0x17
        /*01ca*/ 	.short	(.L_70 - .L_69)
.L_69:
        /*01cc*/ 	.word	0x00000000
        /*01d0*/ 	.short	0x0007
        /*01d2*/ 	.short	0x001c
        /*01d4*/ 	.byte	0x00, 0xf0, 0x11, 0x00


	//----- nvinfo : EIATTR_KPARAM_INFO
	.align		4
.L_70:
        /*01d8*/ 	.byte	0x04, 0x17
        /*01da*/ 	.short	(.L_72 - .L_71)
.L_71:
        /*01dc*/ 	.word	0x00000000
        /*01e0*/ 	.short	0x0006
        /*01e2*/ 	.short	0x0018
        /*01e4*/ 	.byte	0x00, 0xf0, 0x11, 0x00


	//----- nvinfo : EIATTR_KPARAM_INFO
	.align		4
.L_72:
        /*01e8*/ 	.byte	0x04, 0x17
        /*01ea*/ 	.short	(.L_74 - .L_73)
.L_73:
        /*01ec*/ 	.word	0x00000000
        /*01f0*/ 	.short	0x0005
        /*01f2*/ 	.short	0x0014
        /*01f4*/ 	.byte	0x00, 0xf0, 0x11, 0x00


	//----- nvinfo : EIATTR_KPARAM_INFO
	.align		4
.L_74:
        /*01f8*/ 	.byte	0x04, 0x17
        /*01fa*/ 	.short	(.L_76 - .L_75)
.L_75:
        /*01fc*/ 	.word	0x00000000
        /*0200*/ 	.short	0x0004
        /*0202*/ 	.short	0x0010
        /*0204*/ 	.byte	0x00, 0xf0, 0x11, 0x00


	//----- nvinfo : EIATTR_KPARAM_INFO
	.align		4
.L_76:
        /*0208*/ 	.byte	0x04, 0x17
        /*020a*/ 	.short	(.L_78 - .L_77)
.L_77:
        /*020c*/ 	.word	0x00000000
        /*0210*/ 	.short	0x0003
        /*0212*/ 	.short	0x000c
        /*0214*/ 	.byte	0x00, 0xf0, 0x11, 0x00


	//----- nvinfo : EIATTR_KPARAM_INFO
	.align		4
.L_78:
        /*0218*/ 	.byte	0x04, 0x17
        /*021a*/ 	.short	(.L_80 - .L_79)
.L_79:
        /*021c*/ 	.word	0x00000000
        /*0220*/ 	.short	0x0002
        /*0222*/ 	.short	0x0008
        /*0224*/ 	.byte	0x00, 0xf0, 0x11, 0x00


	//----- nvinfo : EIATTR_KPARAM_INFO
	.align		4
.L_80:
        /*0228*/ 	.byte	0x04, 0x17
        /*022a*/ 	.short	(.L_82 - .L_81)
.L_81:
        /*022c*/ 	.word	0x00000000
        /*0230*/ 	.short	0x0001
        /*0232*/ 	.short	0x0004
        /*0234*/ 	.byte	0x00, 0xf0, 0x11, 0x00


	//----- nvinfo : EIATTR_KPARAM_INFO
	.align		4
.L_82:
        /*0238*/ 	.byte	0x04, 0x17
        /*023a*/ 	.short	(.L_84 - .L_83)
.L_83:
        /*023c*/ 	.word	0x00000000
        /*0240*/ 	.short	0x0000
        /*0242*/ 	.short	0x0000
        /*0244*/ 	.byte	0x00, 0xf0, 0x11, 0x00


	//----- nvinfo : EIATTR_SPARSE_MMA_MASK
	.align		4
.L_84:
        /*0248*/ 	.byte	0x03, 0x50
        /*024a*/ 	.short	0x0000


	//----- nvinfo : EIATTR_MAXREG_COUNT
	.align		4
        /*024c*/ 	.byte	0x03, 0x1b
        /*024e*/ 	.short	0x00ff


	//----- nvinfo : EIATTR_EXTERNS
	.align		4
        /*0250*/ 	.byte	0x04, 0x0f
        /*0252*/ 	.short	(.L_86 - .L_85)


	//   ....[0]....
	.align		4
.L_85:
        /*0254*/ 	.word	index@(vprintf)


	//----- nvinfo : EIATTR_MERCURY_ISA_VERSION
	.align		4
.L_86:
        /*0258*/ 	.byte	0x03, 0x5f
        /*025a*/ 	.short	0x0101


	//----- nvinfo : EIATTR_VRC_CTA_INIT_COUNT
	.align		4
        /*025c*/ 	.byte	0x02, 0x4a
	.zero		1
	.zero		1


	//----- nvinfo : EIATTR_SYSCALL_OFFSETS
	.align		4
        /*0260*/ 	.byte	0x04, 0x46
        /*0262*/ 	.short	(.L_88 - .L_87)


	//   ....[0]....
.L_87:
        /*0264*/ 	.word	0x00001b90


	//----- nvinfo : EIATTR_EXIT_INSTR_OFFSETS
	.align		4
.L_88:
        /*0268*/ 	.byte	0x04, 0x1c
        /*026a*/ 	.short	(.L_90 - .L_89)


	//   ....[0]....
.L_89:
        /*026c*/ 	.word	0x00001ba0


	//----- nvinfo : EIATTR_CRS_STACK_SIZE
	.align		4
.L_90:
        /*0270*/ 	.byte	0x04, 0x1e
        /*0272*/ 	.short	(.L_92 - .L_91)
.L_91:
        /*0274*/ 	.word	0x00000000


	//----- nvinfo : EIATTR_CBANK_PARAM_SIZE
	.align		4
.L_92:
        /*0278*/ 	.byte	0x03, 0x19
        /*027a*/ 	.short	0x009c


	//----- nvinfo : EIATTR_PARAM_CBANK
	.align		4
        /*027c*/ 	.byte	0x04, 0x0a
        /*027e*/ 	.short	(.L_94 - .L_93)
	.align		4
.L_93:
        /*0280*/ 	.word	index@(.nv.constant0._Z7computefiifffffPffffffffffffffS_fffffffffffff)
        /*0284*/ 	.short	0x0380
        /*0286*/ 	.short	0x009c


	//----- nvinfo : EIATTR_SW_WAR
	.align		4
.L_94:
        /*0288*/ 	.byte	0x04, 0x36
        /*028a*/ 	.short	(.L_96 - .L_95)
.L_95:
        /*028c*/ 	.word	0x00000008
.L_96:


//--------------------- .nv.callgraph             --------------------------
	.section	.nv.callgraph,"",@"SHT_CUDA_CALLGRAPH"
	.align	4
	.sectionentsize	8
	.align		4
        /*0000*/ 	.word	0x00000000
	.align		4
        /*0004*/ 	.word	0xffffffff
	.align		4
        /*0008*/ 	.word	index@(_Z7computefiifffffPffffffffffffffS_fffffffffffff)
	.align		4
        /*000c*/ 	.word	index@(vprintf)
	.align		4
        /*0010*/ 	.word	0x00000000
	.align		4
        /*0014*/ 	.word	0xfffffffe
	.align		4
        /*0018*/ 	.word	0x00000000
	.align		4
        /*001c*/ 	.word	0xfffffffd
	.align		4
        /*0020*/ 	.word	0x00000000
	.align		4
        /*0024*/ 	.word	0xfffffffc


//--------------------- .nv.constant4             --------------------------
	.section	.nv.constant4,"a",@progbits
	.align	8
	.align		8
.nv.constant4:
        /*0000*/ 	.dword	vprintf
	.align		8
        /*0008*/ 	.dword	$str


//--------------------- .text._Z7computefiifffffPffffffffffffffS_fffffffffffff --------------------------
	.section	.text._Z7computefiifffffPffffffffffffffS_fffffffffffff,"ax",@progbits
	.align	128
        .global         _Z7computefiifffffPffffffffffffffS_fffffffffffff
        .type           _Z7computefiifffffPffffffffffffffS_fffffffffffff,@function
        .size           _Z7computefiifffffPffffffffffffffS_fffffffffffff,(.L_x_35 - _Z7computefiifffffPffffffffffffffS_fffffffffffff)
        .other          _Z7computefiifffffPffffffffffffffS_fffffffffffff,@"STO_CUDA_ENTRY STV_DEFAULT"
_Z7computefiifffffPffffffffffffffS_fffffffffffff:
.text._Z7computefiifffffPffffffffffffffS_fffffffffffff:
[----:B------:R-:W0:Y:S08]  /*0000*/  LDC R1, c[0x0][0x37c] ;  /* 0x0000df00ff017b82 */ /* 0x000e300000000800 */
[----:B------:R-:W1:Y:S01]  /*0010*/  LDC.64 R2, c[0x0][0x390] ;  /* 0x0000e400ff027b82 */ /* 0x000e620000000a00 */
[----:B------:R-:W2:Y:S01]  /*0020*/  LDCU UR6, c[0x0][0x38c] ;  /* 0x00007180ff0677ac */ /* 0x000ea20008000800 */
[----:B0-----:R-:W-:Y:S01]  /*0030*/  IADD3 R1, PT, PT, R1, -0x8, RZ ;  /* 0xfffffff801017810 */ /* 0x001fe20007ffe0ff */
[----:B------:R-:W0:Y:S01]  /*0040*/  LDCU UR4, c[0x0][0x2f8] ;  /* 0x00005f00ff0477ac */ /* 0x000e220008000800 */
[----:B------:R-:W3:Y:S01]  /*0050*/  LDCU UR5, c[0x0][0x2fc] ;  /* 0x00005f80ff0577ac */ /* 0x000ee20008000800 */
[----:B------:R-:W4:Y:S01]  /*0060*/  LDCU UR7, c[0x0][0x380] ;  /* 0x00007000ff0777ac */ /* 0x000f220008000800 */
[----:B--2---:R-:W-:-:S02]  /*0070*/  MOV R4, UR6 ;  /* 0x0000000600047c02 */ /* 0x004fc40008000f00 */
[----:B0-----:R-:W-:Y:S01]  /*0080*/  IADD3 R6, P1, PT, R1, UR4, RZ ;  /* 0x0000000401067c10 */ /* 0x001fe2000ff3e0ff */
[----:B-1----:R-:W-:-:S04]  /*0090*/  FADD R3, R2, -R3 ;  /* 0x8000000302037221 */ /* 0x002fc80000000000 */
[----:B------:R-:W0:Y:S01]  /*00a0*/  MUFU.RCP R0, |R3| ;  /* 0x4000000300007308 */ /* 0x000e220000001000 */
[----:B---3--:R-:W-:-:S07]  /*00b0*/  IMAD.X R7, RZ, RZ, UR5, P1 ;  /* 0x00000005ff077e24 */ /* 0x008fce00088e06ff */
[----:B------:R-:W1:Y:S01]  /*00c0*/  FCHK P0, R4, |R3| ;  /* 0x4000000304007302 */ /* 0x000e620000000000 */
[----:B0-----:R-:W-:-:S04]  /*00d0*/  FFMA R5, -|R3|, R0, 1 ;  /* 0x3f80000003057423 */ /* 0x001fc80000000300 */
[----:B------:R-:W-:-:S04]  /*00e0*/  FFMA R0, R0, R5, R0 ;  /* 0x0000000500007223 */ /* 0x000fc80000000000 */
[----:B------:R-:W-:-:S04]  /*00f0*/  FFMA R5, R0, UR6, RZ ;  /* 0x0000000600057c23 */ /* 0x000fc800080000ff */
[----:B------:R-:W-:-:S04]  /*0100*/  FFMA R2, -|R3|, R5, UR6 ;  /* 0x0000000603027e23 */ /* 0x000fc80008000305 */
[----:B------:R-:W-:Y:S01]  /*0110*/  FFMA R2, R0, R2, R5 ;  /* 0x0000000200027223 */ /* 0x000fe20000000005 */
[----:B----4-:R-:W-:Y:S01]  /*0120*/  MOV R0, UR7 ;  /* 0x0000000700007c02 */ /* 0x010fe20008000f00 */
[----:B-1----:R-:W-:Y:S06]  /*0130*/  @!P0 BRA `(.L_x_0) ;  /* 0x0000000000108947 */ /* 0x002fec0003800000 */
[----:B------:R-:W0:Y:S01]  /*0140*/  LDC R2, c[0x0][0x38c] ;  /* 0x0000e300ff027b82 */ /* 0x000e220000000800 */
[----:B------:R-:W-:Y:S01]  /*0150*/  FADD R3, |R3|, -RZ ;  /* 0x800000ff03037221 */ /* 0x000fe20000000200 */
[----:B------:R-:W-:-:S07]  /*0160*/  MOV R10, 0x180 ;  /* 0x00000180000a7802 */ /* 0x000fce0000000f00 */
[----:B0-----:R-:W-:Y:S05]  /*0170*/  CALL.REL.NOINC `($__internal_1_$__cuda_sm3x_div_rn_noftz_f32_slowpath) ;  /* 0x0000001800ec7944 */ /* 0x001fea0003c00000 */
.L_x_0:
[----:B------:R-:W-:Y:S01]  /*0180*/  IADD3 R3, PT, PT, R2, -0xd000000, RZ ;  /* 0xf300000002037810 */ /* 0x000fe20007ffe0ff */
[----:B------:R0:W1:Y:S03]  /*0190*/  MUFU.RSQ R5, R2 ;  /* 0x0000000200057308 */ /* 0x0000660000001400 */
[----:B------:R-:W-:-:S13]  /*01a0*/  ISETP.GT.U32.AND P0, PT, R3, 0x727fffff, PT ;  /* 0x727fffff0300780c */ /* 0x000fda0003f04070 */
[----:B0-----:R-:W-:Y:S05]  /*01b0*/  @!P0 BRA `(.L_x_1) ;  /* 0x0000000000108947 */ /* 0x001fea0003800000 */
[----:B------:R-:W-:-:S07]  /*01c0*/  MOV R8, 0x1e0 ;  /* 0x000001e000087802 */ /* 0x000fce0000000f00 */
[----:B-1----:R-:W-:Y:S05]  /*01d0*/  CALL.REL.NOINC `($__internal_0_$__cuda_sm20_sqrt_rn_f32_slowpath) ;  /* 0x0000001800747944 */ /* 0x002fea0003c00000 */
[----:B------:R-:W-:Y:S01]  /*01e0*/  MOV R2, R4 ;  /* 0x0000000400027202 */ /* 0x000fe20000000f00 */
[----:B------:R-:W-:Y:S06]  /*01f0*/  BRA `(.L_x_2) ;  /* 0x0000000000107947 */ /* 0x000fec0003800000 */
.L_x_1:
[C---:B-1----:R-:W-:Y:S01]  /*0200*/  FMUL.FTZ R3, R5.reuse, R2 ;  /* 0x0000000205037220 */ /* 0x042fe20000410000 */
[----:B------:R-:W-:-:S03]  /*0210*/  FMUL.FTZ R4, R5, 0.5 ;  /* 0x3f00000005047820 */ /* 0x000fc60000410000 */
[----:B------:R-:W-:-:S04]  /*0220*/  FFMA R2, -R3, R3, R2 ;  /* 0x0000000303027223 */ /* 0x000fc80000000102 */
[----:B------:R-:W-:-:S07]  /*0230*/  FFMA R2, R2, R4, R3 ;  /* 0x0000000402027223 */ /* 0x000fce0000000003 */
.L_x_2:
[----:B------:R-:W0:Y:S02]  /*0240*/  LDCU UR4, c[0x0][0x380] ;  /* 0x00007000ff0477ac */ /* 0x000e240008000800 */
[----:B0-----:R-:W-:-:S13]  /*0250*/  FSETP.GT.AND P0, PT, R2, UR4, PT ;  /* 0x0000000402007c0b */ /* 0x001fda000bf04000 */
[----:B------:R-:W-:Y:S05]  /*0260*/  @!P0 BRA `(.L_x_3) ;  /* 0x0000001800288947 */ /* 0x000fea0003800000 */
[----:B------:R-:W0:Y:S01]  /*0270*/  LDC R4, c[0x0][0x39c] ;  /* 0x0000e700ff047b82 */ /* 0x000e220000000800 */
[----:B------:R-:W-:Y:S02]  /*0280*/  UMOV UR4, 0x7b784589 ;  /* 0x7b78458900047882 */ /* 0x000fe40000000000 */
[----:B------:R-:W-:Y:S01]  /*0290*/  MOV R5, UR4 ;  /* 0x0000000400057c02 */ /* 0x000fe20008000f00 */
[----:B0-----:R-:W0:Y:S08]  /*02a0*/  MUFU.RCP R0, R4 ;  /* 0x0000000400007308 */ /* 0x001e300000001000 */
[----:B------:R-:W1:Y:S01]  /*02b0*/  FCHK P0, R5, R4 ;  /* 0x0000000405007302 */ /* 0x000e620000000000 */
[----:B0-----:R-:W-:-:S04]  /*02c0*/  FFMA R3, R0, -R4, 1 ;  /* 0x3f80000000037423 */ /* 0x001fc80000000804 */
[----:B------:R-:W-:-:S04]  /*02d0*/  FFMA R0, R0, R3, R0 ;  /* 0x0000000300007223 */ /* 0x000fc80000000000 */
[----:B------:R-:W-:-:S04]  /*02e0*/  FFMA R3, R0, 1.28909996143755367135e+36, RZ ;  /* 0x7b78458900037823 */ /* 0x000fc800000000ff */
[----:B------:R-:W-:-:S04]  /*02f0*/  FFMA R2, R3, -R4, 1.28909996143755367135e+36 ;  /* 0x7b78458903027423 */ /* 0x000fc80000000804 */
[----:B------:R-:W-:Y:S01]  /*0300*/  FFMA R0, R0, R2, R3 ;  /* 0x0000000200007223 */ /* 0x000fe20000000003 */
[----:B-1----:R-:W-:Y:S06]  /*0310*/  @!P0 BRA `(.L_x_4) ;  /* 0x0000000000148947 */ /* 0x002fec0003800000 */
[----:B------:R-:W0:Y:S01]  /*0320*/  LDC R3, c[0x0][0x39c] ;  /* 0x0000e700ff037b82 */ /* 0x000e220000000800 */
[----:B------:R-:W-:Y:S01]  /*0330*/  IMAD.MOV.U32 R2, RZ, RZ, 0x7b784589 ;  /* 0x7b784589ff027424 */ /* 0x000fe200078e00ff */
[----:B------:R-:W-:-:S07]  /*0340*/  MOV R10, 0x360 ;  /* 0x00000360000a7802 */ /* 0x000fce0000000f00 */
[----:B0-----:R-:W-:Y:S05]  /*0350*/  CALL.REL.NOINC `($__internal_1_$__cuda_sm3x_div_rn_noftz_f32_slowpath) ;  /* 0x0000001800747944 */ /* 0x001fea0003c00000 */
[----:B------:R-:W-:-:S07]  /*0360*/  MOV R0, R2 ;  /* 0x0000000200007202 */ /* 0x000fce0000000f00 */
.L_x_4:
[----:B------:R-:W0:Y:S01]  /*0370*/  LDC R3, c[0x0][0x398] ;  /* 0x0000e600ff037b82 */ /* 0x000e220000000800 */
[----:B------:R-:W1:Y:S01]  /*0380*/  LDCU UR4, c[0x0][0x384] ;  /* 0x00007080ff0477ac */ /* 0x000e620008000800 */
[----:B------:R-:W2:Y:S01]  /*0390*/  LDCU.64 UR10, c[0x0][0x358] ;  /* 0x00006b00ff0a77ac */ /* 0x000ea20008000a00 */
[----:B-1----:R-:W-:Y:S01]  /*03a0*/  UISETP.GE.AND UP0, UPT, UR4, 0x1, UPT ;  /* 0x000000010400788c */ /* 0x002fe2000bf06270 */
[----:B0-----:R-:W-:Y:S01]  /*03b0*/  FFMA R0, R0, 1.3732724950383207295e-43, R3 ;  /* 0x0000006200007823 */ /* 0x001fe20000000003 */
[----:B------:R-:W-:-:S05]  /*03c0*/  HFMA2 R3, -RZ, RZ, 49472, -98.0625 ;  /* 0x7a0ad621ff037431 */ /* 0x000fca00000001ff */
[----:B------:R-:W-:Y:S02]  /*03d0*/  FFMA R0, R0, -R3, 1.0398000153612740295e-35 ;  /* 0x055d241900007423 */ /* 0x000fe40000000803 */
[----:B--2---:R-:W-:Y:S05]  /*03e0*/  BRA.U !UP0, `(.L_x_5) ;  /* 0x0000000d08e47547 */ /* 0x004fea000b800000 */
[----:B------:R-:W0:Y:S01]  /*03f0*/  LDC R5, c[0x0][0x3ac] ;  /* 0x0000eb00ff057b82 */ /* 0x000e220000000800 */
[----:B------:R-:W-:Y:S02]  /*0400*/  UMOV UR4, 0x58d978b8 ;  /* 0x58d978b800047882 */ /* 0x000fe40000000000 */
[----:B------:R-:W-:Y:S01]  /*0410*/  MOV R8, UR4 ;  /* 0x0000000400087c02 */ /* 0x000fe20008000f00 */
[----:B0-----:R-:W0:Y:S08]  /*0420*/  MUFU.RCP R2, R5 ;  /* 0x0000000500027308 */ /* 0x001e300000001000 */
[----:B------:R-:W1:Y:S01]  /*0430*/  FCHK P0, R8, R5 ;  /* 0x0000000508007302 */ /* 0x000e620000000000 */
[----:B0-----:R-:W-:-:S04]  /*0440*/  FFMA R3, R2, -R5, 1 ;  /* 0x3f80000002037423 */ /* 0x001fc80000000805 */
[----:B------:R-:W-:-:S04]  /*0450*/  FFMA R2, R2, R3, R2 ;  /* 0x0000000302027223 */ /* 0x000fc80000000002 */
[----:B------:R-:W-:-:S04]  /*0460*/  FFMA R3, R2, 1.91290005048524800000e+15, RZ ;  /* 0x58d978b802037823 */ /* 0x000fc800000000ff */
[----:B------:R-:W-:-:S04]  /*0470*/  FFMA R4, R3, -R5, 1.91290005048524800000e+15 ;  /* 0x58d978b803047423 */ /* 0x000fc80000000805 */
[----:B------:R-:W-:Y:S01]  /*0480*/  FFMA R3, R2, R4, R3 ;  /* 0x0000000402037223 */ /* 0x000fe20000000003 */
[----:B-1----:R-:W-:Y:S06]  /*0490*/  @!P0 BRA `(.L_x_6) ;  /* 0x0000000000148947 */ /* 0x002fec0003800000 */
[----:B------:R-:W0:Y:S01]  /*04a0*/  LDC R3, c[0x0][0x3ac] ;  /* 0x0000eb00ff037b82 */ /* 0x000e220000000800 */
[----:B------:R-:W-:Y:S01]  /*04b0*/  IMAD.MOV.U32 R2, RZ, RZ, 0x58d978b8 ;  /* 0x58d978b8ff027424 */ /* 0x000fe200078e00ff */
[----:B------:R-:W-:-:S07]  /*04c0*/  MOV R10, 0x4e0 ;  /* 0x000004e0000a7802 */ /* 0x000fce0000000f00 */
[----:B0-----:R-:W-:Y:S05]  /*04d0*/  CALL.REL.NOINC `($__internal_1_$__cuda_sm3x_div_rn_noftz_f32_slowpath) ;  /* 0x0000001800147944 */ /* 0x001fea0003c00000 */
[----:B------:R-:W-:-:S07]  /*04e0*/  MOV R3, R2 ;  /* 0x0000000200037202 */ /* 0x000fce0000000f00 */
.L_x_6:
[----:B------:R-:W0:Y:S01]  /*04f0*/  LDC.64 R4, c[0x0][0x3b8] ;  /* 0x0000ee00ff047b82 */ /* 0x000e220000000a00 */
[----:B------:R-:W1:Y:S07]  /*0500*/  LDCU UR4, c[0x0][0x3a8] ;  /* 0x00007500ff0477ac */ /* 0x000e6e0008000800 */
[----:B------:R-:W2:Y:S01]  /*0510*/  LDC.64 R12, c[0x0][0x3b0] ;  /* 0x0000ec00ff0c7b82 */ /* 0x000ea20000000a00 */
[----:B0-----:R-:W-:-:S04]  /*0520*/  FADD R5, R4, -R5 ;  /* 0x8000000504057221 */ /* 0x001fc80000000000 */
[----:B------:R-:W-:-:S05]  /*0530*/  FADD R5, RZ, R5 ;  /* 0x00000005ff057221 */ /* 0x000fca0000000000 */
[C---:B------:R-:W-:Y:S02]  /*0540*/  FMNMX.NAN R9, |R5|.reuse, 1.1633999747106869326e-35, !PT ;  /* 0x05776d8505097809 */ /* 0x040fe40007820200 */
[C---:B------:R-:W-:Y:S02]  /*0550*/  FMNMX R2, |R5|.reuse, 1.1633999747106869326e-35, PT ;  /* 0x05776d8505027809 */ /* 0x040fe40003800200 */
[----:B------:R-:W0:Y:S01]  /*0560*/  MUFU.RCP R4, R9 ;  /* 0x0000000900047308 */ /* 0x000e220000001000 */
[----:B------:R-:W-:-:S07]  /*0570*/  FSETP.GEU.AND P2, PT, |R5|, 1.1633999747106869326e-35, PT ;  /* 0x05776d850500780b */ /* 0x000fce0003f4e200 */
[----:B------:R-:W3:Y:S01]  /*0580*/  FCHK P0, R2, R9 ;  /* 0x0000000902007302 */ /* 0x000ee20000000000 */
[----:B0-----:R-:W-:-:S04]  /*0590*/  FFMA R11, -R9, R4, 1 ;  /* 0x3f800000090b7423 */ /* 0x001fc80000000104 */
[----:B------:R-:W-:Y:S01]  /*05a0*/  FFMA R11, R4, R11, R4 ;  /* 0x0000000b040b7223 */ /* 0x000fe20000000004 */
[----:B--2---:R-:W-:-:S03]  /*05b0*/  FADD R4, R3, R12 ;  /* 0x0000000c03047221 */ /* 0x004fc60000000000 */
[----:B------:R-:W-:Y:S01]  /*05c0*/  FFMA R8, R2, R11, RZ ;  /* 0x0000000b02087223 */ /* 0x000fe200000000ff */
[----:B------:R-:W-:-:S03]  /*05d0*/  FADD R4, R4, -R13 ;  /* 0x8000000d04047221 */ /* 0x000fc60000000000 */
[----:B------:R-:W-:Y:S01]  /*05e0*/  FFMA R3, -R9, R8, R2 ;  /* 0x0000000809037223 */ /* 0x000fe20000000102 */
[----:B-1----:R-:W-:-:S03]  /*05f0*/  FADD R4, R4, UR4 ;  /* 0x0000000404047e21 */ /* 0x002fc60008000000 */
[----:B------:R-:W-:Y:S01]  /*0600*/  FFMA R3, R11, R3, R8 ;  /* 0x000000030b037223 */ /* 0x000fe20000000008 */
[----:B---3--:R-:W-:Y:S06]  /*0610*/  @!P0 BRA `(.L_x_7) ;  /* 0x0000000000108947 */ /* 0x008fec0003800000 */
[----:B------:R-:W-:Y:S02]  /*0620*/  MOV R3, R9 ;  /* 0x0000000900037202 */ /* 0x000fe40000000f00 */
[----:B------:R-:W-:-:S07]  /*0630*/  MOV R10, 0x650 ;  /* 0x00000650000a7802 */ /* 0x000fce0000000f00 */
[----:B------:R-:W-:Y:S05]  /*0640*/  CALL.REL.NOINC `($__internal_1_$__cuda_sm3x_div_rn_noftz_f32_slowpath) ;  /* 0x0000001400b87944 */ /* 0x000fea0003c00000 */
[----:B------:R-:W-:-:S07]  /*0650*/  MOV R3, R2 ;  /* 0x0000000200037202 */ /* 0x000fce0000000f00 */
.L_x_7:
[----:B------:R-:W-:Y:S02]  /*0660*/  IMAD.MOV.U32 R9, RZ, RZ, 0x3b33710b ;  /* 0x3b33710bff097424 */ /* 0x000fe400078e00ff */
[----:B------:R-:W-:Y:S01]  /*0670*/  FMUL R2, R3, R3 ;  /* 0x0000000303027220 */ /* 0x000fe20000400000 */
[C---:B------:R-:W-:Y:S01]  /*0680*/  ISETP.GE.AND P0, PT, R5.reuse, RZ, PT ;  /* 0x000000ff0500720c */ /* 0x040fe20003f06270 */
[----:B------:R-:W0:Y:S01]  /*0690*/  LDCU.64 UR4, c[0x0][0x3c0] ;  /* 0x00007800ff0477ac */ /* 0x000e220008000a00 */
[C---:B------:R-:W-:Y:S01]  /*06a0*/  FSETP.NEU.AND P1, PT, |R5|.reuse, 1.1633999747106869326e-35, PT ;  /* 0x05776d850500780b */ /* 0x040fe20003f2d200 */
[C---:B------:R-:W-:Y:S01]  /*06b0*/  FFMA R9, R2.reuse, R9, -0.015681877732276916504 ;  /* 0xbc80774802097423 */ /* 0x040fe20000000009 */
[----:B------:R-:W-:Y:S01]  /*06c0*/  FADD R5, |R5|, 1.1633999747106869326e-35 ;  /* 0x05776d8505057421 */ /* 0x000fe20000000200 */
[----:B------:R-:W-:Y:S02]  /*06d0*/  HFMA2 R10, -RZ, RZ, 3.4921875, 0 ;  /* 0x42fc0000ff0a7431 */ /* 0x000fe400000001ff */
[----:B------:R-:W-:Y:S01]  /*06e0*/  FFMA R9, R2, R9, 0.042200751602649688721 ;  /* 0x3d2cdab202097423 */ /* 0x000fe20000000009 */
[----:B------:R-:W-:-:S03]  /*06f0*/  HFMA2 R13, -RZ, RZ, 1.875, 0 ;  /* 0x3f800000ff0d7431 */ /* 0x000fc600000001ff */
[----:B------:R-:W-:-:S04]  /*0700*/  FFMA R9, R2, R9, -0.074792981147766113281 ;  /* 0xbd992d1002097423 */ /* 0x000fc80000000009 */
[----:B------:R-:W-:-:S04]  /*0710*/  FFMA R9, R2, R9, 0.10640415549278259277 ;  /* 0x3dd9ea6c02097423 */ /* 0x000fc80000000009 */
[----:B------:R-:W-:-:S04]  /*0720*/  FFMA R9, R2, R9, -0.14207722246646881104 ;  /* 0xbe117cb102097423 */ /* 0x000fc80000000009 */
[----:B------:R-:W-:-:S04]  /*0730*/  FFMA R9, R2, R9, 0.19993925094604492188 ;  /* 0x3e4cbce002097423 */ /* 0x000fc80000000009 */
[----:B------:R-:W-:-:S04]  /*0740*/  FFMA R9, R2, R9, -0.33333197236061096191 ;  /* 0xbeaaaa7d02097423 */ /* 0x000fc80000000009 */
[----:B------:R-:W-:Y:S01]  /*0750*/  FMUL R2, R2, R9 ;  /* 0x0000000902027220 */ /* 0x000fe20000400000 */
[----:B------:R-:W-:-:S03]  /*0760*/  HFMA2 R9, -RZ, RZ, 1.857421875, -1409 ;  /* 0x3f6ee581ff097431 */ /* 0x000fc600000001ff */
[----:B------:R-:W-:-:S04]  /*0770*/  FFMA R2, R2, R3, R3 ;  /* 0x0000000302027223 */ /* 0x000fc80000000003 */
[C---:B------:R-:W-:Y:S01]  /*0780*/  FFMA R3, R9.reuse, 1.6832555532455444336, -R2 ;  /* 0x3fd774eb09037823 */ /* 0x040fe20000000802 */
[----:B------:R-:W-:-:S04]  /*0790*/  FSEL R8, R9, 1.8663789033889770508, !P2 ;  /* 0x3feee58109087808 */ /* 0x000fc80005000000 */
[-C--:B------:R-:W-:Y:S02]  /*07a0*/  FSEL R9, R3, R2.reuse, !P2 ;  /* 0x0000000203097208 */ /* 0x080fe40005000000 */
[----:B------:R-:W-:Y:S02]  /*07b0*/  FSEL R3, R2, -R2, !P2 ;  /* 0x8000000202037208 */ /* 0x000fe40005000000 */
[----:B------:R-:W-:-:S03]  /*07c0*/  MOV R2, 0x4016cbe4 ;  /* 0x4016cbe400027802 */ /* 0x000fc60000000f00 */
[----:B------:R-:W-:Y:S01]  /*07d0*/  @!P0 FFMA R9, R8, 1.6832555532455444336, R3 ;  /* 0x3fd774eb08098823 */ /* 0x000fe20000000003 */
[----:B------:R-:W-:Y:S01]  /*07e0*/  FSEL R2, R2, 0.78539818525314331055, !P0 ;  /* 0x3f490fdb02027808 */ /* 0x000fe20004000000 */
[----:B------:R-:W1:Y:S01]  /*07f0*/  LDC R3, c[0x0][0x3c8] ;  /* 0x0000f200ff037b82 */ /* 0x000e620000000800 */
[----:B------:R-:W-:Y:S02]  /*0800*/  FSETP.NAN.AND P0, PT, R5, R5, PT ;  /* 0x000000050500720b */ /* 0x000fe40003f08000 */
[----:B------:R-:W-:-:S04]  /*0810*/  FSEL R2, R2, |R9|, !P1 ;  /* 0x4000000902027208 */ /* 0x000fc80004800000 */
[----:B------:R-:W-:-:S05]  /*0820*/  FSEL R2, -R5, R2, P0 ;  /* 0x0000000205027208 */ /* 0x000fca0000000100 */
[----:B------:R-:W-:-:S04]  /*0830*/  FMUL R2, R2, 4 ;  /* 0x4080000002027820 */ /* 0x000fc80000400000 */
[----:B------:R-:W-:-:S04]  /*0840*/  FMUL R2, R2, 1 ;  /* 0x3f80000002027820 */ /* 0x000fc80000400000 */
[----:B------:R-:W-:-:S04]  /*0850*/  FMUL R2, R2, 1 ;  /* 0x3f80000002027820 */ /* 0x000fc80000400000 */
[----:B------:R-:W-:Y:S01]  /*0860*/  FMUL R8, R2, 1 ;  /* 0x3f80000002087820 */ /* 0x000fe20000400000 */
[----:B-1----:R-:W-:-:S03]  /*0870*/  FADD R2, -R3, -1.4853999987543792014e-23 ;  /* 0x998fa8b903027421 */ /* 0x002fc60000000100 */
[----:B------:R-:W-:Y:S01]  /*0880*/  FMUL R9, |R8|, 1.4426950216293334961 ;  /* 0x3fb8aa3b08097820 */ /* 0x000fe20000400200 */
[----:B0-----:R-:W-:-:S04]  /*0890*/  FADD R2, R2, UR5 ;  /* 0x0000000502027e21 */ /* 0x001fc80008000000 */
[----:B------:R-:W-:Y:S01]  /*08a0*/  FMUL R5, R2, UR4 ;  /* 0x0000000402057c20 */ /* 0x000fe20008400000 */
[----:B------:R-:W0:Y:S01]  /*08b0*/  FRND.TRUNC R9, R9 ;  /* 0x0000000900097307 */ /* 0x000e22000020d000 */
[----:B------:R-:W1:Y:S01]  /*08c0*/  LDC.64 R2, c[0x0][0x3d0] ;  /* 0x0000f400ff027b82 */ /* 0x000e620000000a00 */
[----:B------:R-:W2:Y:S01]  /*08d0*/  LDCU UR4, c[0x0][0x3d8] ;  /* 0x00007b00ff0477ac */ /* 0x000ea20008000800 */
[C---:B------:R-:W-:Y:S01]  /*08e0*/  FMUL R12, |R5|.reuse, 2.8853900432586669922 ;  /* 0x4038aa3b050c7820 */ /* 0x040fe20000400200 */
[----:B------:R-:W-:-:S05]  /*08f0*/  FSETP.GE.AND P1, PT, |R5|, 0.60000002384185791016, PT ;  /* 0x3f19999a0500780b */ /* 0x000fca0003f26200 */
[----:B------:R-:W3:Y:S01]  /*0900*/  MUFU.EX2 R12, R12 ;  /* 0x0000000c000c7308 */ /* 0x000ee20000000800 */
[----:B0-----:R-:W-:Y:S02]  /*0910*/  FSETP.GT.AND P0, PT, |R9|, 126, PT ;  /* 0x42fc00000900780b */ /* 0x001fe40003f04200 */
[----:B------:R-:W-:-:S04]  /*0920*/  LOP3.LUT R10, R10, 0x80000000, R9, 0xb8, !PT ;  /* 0x800000000a0a7812 */ /* 0x000fc800078eb809 */
[----:B------:R-:W-:Y:S02]  /*0930*/  FSEL R11, R10, R9, P0 ;  /* 0x000000090a0b7208 */ /* 0x000fe40000000000 */
[----:B------:R-:W-:Y:S01]  /*0940*/  FSETP.GE.AND P0, PT, |R5|, 9.010913848876953125, PT ;  /* 0x41102cb40500780b */ /* 0x000fe20003f06200 */
[----:B-1----:R-:W-:Y:S02]  /*0950*/  FADD R2, R2, R3 ;  /* 0x0000000302027221 */ /* 0x002fe40000000000 */
[C---:B------:R-:W-:Y:S01]  /*0960*/  FFMA R8, R11.reuse, -0.69314718246459960938, |R8| ;  /* 0xbf3172180b087823 */ /* 0x040fe20000000408 */
[----:B---3--:R-:W-:Y:S01]  /*0970*/  FADD R10, R12, 1 ;  /* 0x3f8000000c0a7421 */ /* 0x008fe20000000000 */
[----:B------:R-:W-:Y:S01]  /*0980*/  MOV R3, 0x3c80f082 ;  /* 0x3c80f08200037802 */ /* 0x000fe20000000f00 */
[----:B--2---:R-:W-:Y:S01]  /*0990*/  FADD R9, R2, -UR4 ;  /* 0x8000000402097e21 */ /* 0x004fe20008000000 */
[C---:B------:R-:W-:Y:S01]  /*09a0*/  FFMA R8, R11.reuse, 1.9046542121259335545e-09, R8 ;  /* 0x3102e3080b087823 */ /* 0x040fe20000000008 */
[----:B------:R-:W-:Y:S01]  /*09b0*/  FADD R11, R11, 12583037 ;  /* 0x4b40007d0b0b7421 */ /* 0x000fe20000000000 */
[----:B------:R-:W-:Y:S01]  /*09c0*/  FMUL R2, R5, R5 ;  /* 0x0000000505027220 */ /* 0x000fe20000400000 */
[----:B------:R-:W0:Y:S01]  /*09d0*/  MUFU.RCP R10, R10 ;  /* 0x0000000a000a7308 */ /* 0x000e220000001000 */
[----:B------:R-:W-:Y:S01]  /*09e0*/  FMUL R8, R8, 1.4426950216293334961 ;  /* 0x3fb8aa3b08087820 */ /* 0x000fe20000400000 */
[----:B------:R-:W-:Y:S01]  /*09f0*/  IMAD.SHL.U32 R11, R11, 0x800000, RZ ;  /* 0x008000000b0b7824 */ /* 0x000fe200078e00ff */
[----:B------:R-:W-:Y:S01]  /*0a00*/  UMOV UR4, 0x3ff5059 ;  /* 0x03ff505900047882 */ /* 0x000fe20000000000 */
[----:B------:R-:W-:Y:S01]  /*0a10*/  FFMA R3, R2, R3, -0.052303962409496307373 ;  /* 0xbd563cae02037423 */ /* 0x000fe20000000003 */
[----:B------:R-:W-:-:S03]  /*0a20*/  MOV R18, UR4 ;  /* 0x0000000400127c02 */ /* 0x000fc60008000f00 */
[----:B------:R-:W1:Y:S08]  /*0a30*/  MUFU.EX2 R8, R8 ;  /* 0x0000000800087308 */ /* 0x000e700000000800 */
[----:B------:R-:W2:Y:S01]  /*0a40*/  MUFU.RCP R12, R9 ;  /* 0x00000009000c7308 */ /* 0x000ea20000001000 */
[----:B0-----:R-:W-:Y:S01]  /*0a50*/  FFMA R10, R10, -2, R13 ;  /* 0xc00000000a0a7823 */ /* 0x001fe2000000000d */
[----:B------:R-:W-:-:S04]  /*0a60*/  FFMA R13, R2, R3, 0.1331529766321182251 ;  /* 0x3e085941020d7423 */ /* 0x000fc80000000003 */
[----:B------:R-:W-:Y:S01]  /*0a70*/  FSEL R10, R10, 1, !P0 ;  /* 0x3f8000000a0a7808 */ /* 0x000fe20004000000 */
[----:B------:R-:W-:Y:S01]  /*0a80*/  FFMA R13, R2, R13, -0.33332768082618713379 ;  /* 0xbeaaa9ed020d7423 */ /* 0x000fe2000000000d */
[----:B------:R-:W-:Y:S01]  /*0a90*/  FCHK P0, R18, R9 ;  /* 0x0000000912007302 */ /* 0x000fe20000000000 */
[----:B-1----:R-:W-:Y:S01]  /*0aa0*/  FMUL R11, R11, R8 ;  /* 0x000000080b0b7220 */ /* 0x002fe20000400000 */
[----:B------:R-:W-:-:S06]  /*0ab0*/  LOP3.LUT R8, R10, 0x80000000, R5, 0xb8, !PT ;  /* 0x800000000a087812 */ /* 0x000fcc00078eb805 */
[----:B------:R-:W0:Y:S01]  /*0ac0*/  MUFU.RCP R16, R11 ;  /* 0x0000000b00107308 */ /* 0x000e220000001000 */
[----:B--2---:R-:W-:-:S04]  /*0ad0*/  FFMA R15, -R9, R12, 1 ;  /* 0x3f800000090f7423 */ /* 0x004fc8000000010c */
[----:B------:R-:W-:Y:S01]  /*0ae0*/  FFMA R3, R12, R15, R12 ;  /* 0x0000000f0c037223 */ /* 0x000fe2000000000c */
[----:B------:R-:W-:-:S03]  /*0af0*/  FFMA R12, R2, R13, RZ ;  /* 0x0000000d020c7223 */ /* 0x000fc600000000ff */
[----:B------:R-:W-:Y:S01]  /*0b00*/  FFMA R14, R3, 1.500599989017629191e-36, RZ ;  /* 0x03ff5059030e7823 */ /* 0x000fe200000000ff */
[----:B------:R-:W-:-:S03]  /*0b10*/  @!P1 FFMA R8, R5, R12, R5 ;  /* 0x0000000c05089223 */ /* 0x000fc60000000005 */
[----:B------:R-:W-:Y:S01]  /*0b20*/  FFMA R10, -R9, R14, 1.500599989017629191e-36 ;  /* 0x03ff5059090a7423 */ /* 0x000fe2000000010e */
[----:B------:R-:W-:Y:S01]  /*0b30*/  FADD R8, RZ, -R8 ;  /* 0x80000008ff087221 */ /* 0x000fe20000000000 */
[----:B0-----:R-:W-:Y:S02]  /*0b40*/  FMUL.FTZ R2, R16, 0.125 ;  /* 0x3e00000010027820 */ /* 0x001fe40000410000 */
[----:B------:R-:W-:Y:S02]  /*0b50*/  FFMA R3, R3, R10, R14 ;  /* 0x0000000a03037223 */ /* 0x000fe4000000000e */
[----:B------:R-:W-:-:S04]  /*0b60*/  FFMA R5, R11, 2, R2 ;  /* 0x400000000b057823 */ /* 0x000fc80000000002 */
[----:B------:R-:W-:Y:S01]  /*0b70*/  FADD R5, R4, R5 ;  /* 0x0000000504057221 */ /* 0x000fe20000000000 */
[----:B------:R-:W-:Y:S06]  /*0b80*/  @!P0 BRA `(.L_x_8) ;  /* 0x0000000000148947 */ /* 0x000fec0003800000 */
[----:B------:R-:W-:Y:S01]  /*0b90*/  IMAD.MOV.U32 R3, RZ, RZ, R9 ;  /* 0x000000ffff037224 */ /* 0x000fe200078e0009 */
[----:B------:R-:W-:Y:S02]  /*0ba0*/  MOV R2, 0x3ff5059 ;  /* 0x03ff505900027802 */ /* 0x000fe40000000f00 */
[----:B------:R-:W-:-:S07]  /*0bb0*/  MOV R10, 0xbd0 ;  /* 0x00000bd0000a7802 */ /* 0x000fce0000000f00 */
[----:B------:R-:W-:Y:S05]  /*0bc0*/  CALL.REL.NOINC `($__internal_1_$__cuda_sm3x_div_rn_noftz_f32_slowpath) ;  /* 0x0000001000587944 */ /* 0x000fea0003c00000 */
[----:B------:R-:W-:-:S07]  /*0bd0*/  MOV R3, R2 ;  /* 0x0000000200037202 */ /* 0x000fce0000000f00 */
.L_x_8:
[----:B------:R-:W0:Y:S01]  /*0be0*/  LDCU UR4, c[0x0][0x3cc] ;  /* 0x00007980ff0477ac */ /* 0x000e220008000800 */
[----:B------:R-:W-:-:S04]  /*0bf0*/  FADD R11, RZ, R3 ;  /* 0x00000003ff0b7221 */ /* 0x000fc80000000000 */
[----:B------:R-:W1:Y:S01]  /*0c00*/  MUFU.RCP R2, R11 ;  /* 0x0000000b00027308 */ /* 0x000e620000001000 */
[----:B0-----:R-:W-:-:S07]  /*0c10*/  MOV R12, UR4 ;  /* 0x00000004000c7c02 */ /* 0x001fce0008000f00 */
[----:B------:R-:W0:Y:S01]  /*0c20*/  FCHK P0, R12, R11 ;  /* 0x0000000b0c007302 */ /* 0x000e220000000000 */
[----:B-1----:R-:W-:-:S04]  /*0c30*/  FFMA R3, -R11, R2, 1 ;  /* 0x3f8000000b037423 */ /* 0x002fc80000000102 */
[----:B------:R-:W-:-:S04]  /*0c40*/  FFMA R2, R2, R3, R2 ;  /* 0x0000000302027223 */ /* 0x000fc80000000002 */
[----:B------:R-:W-:-:S04]  /*0c50*/  FFMA R9, R2, UR4, RZ ;  /* 0x0000000402097c23 */ /* 0x000fc800080000ff */
[----:B------:R-:W-:-:S04]  /*0c60*/  FFMA R10, -R11, R9, UR4 ;  /* 0x000000040b0a7e23 */ /* 0x000fc80008000109 */
[----:B------:R-:W-:Y:S01]  /*0c70*/  FFMA R9, R2, R10, R9 ;  /* 0x0000000a02097223 */ /* 0x000fe20000000009 */
[----:B0-----:R-:W-:Y:S06]  /*0c80*/  @!P0 BRA `(.L_x_9) ;  /* 0x0000000000148947 */ /* 0x001fec0003800000 */
[----:B------:R-:W0:Y:S01]  /*0c90*/  LDC R2, c[0x0][0x3cc] ;  /* 0x0000f300ff027b82 */ /* 0x000e220000000800 */
[----:B------:R-:W-:Y:S02]  /*0ca0*/  MOV R3, R11 ;  /* 0x0000000b00037202 */ /* 0x000fe40000000f00 */
[----:B------:R-:W-:-:S07]  /*0cb0*/  MOV R10, 0xcd0 ;  /* 0x00000cd0000a7802 */ /* 0x000fce0000000f00 */
[----:B0-----:R-:W-:Y:S05]  /*0cc0*/  CALL.REL.NOINC `($__internal_1_$__cuda_sm3x_div_rn_noftz_f32_slowpath) ;  /* 0x0000001000187944 */ /* 0x001fea0003c00000 */
[----:B------:R-:W-:-:S07]  /*0cd0*/  IMAD.MOV.U32 R9, RZ, RZ, R2 ;  /* 0x000000ffff097224 */ /* 0x000fce00078e0002 */
.L_x_9:
[----:B------:R-:W-:-:S04]  /*0ce0*/  FSETP.GT.AND P2, PT, |R8|, |R9|, PT ;  /* 0x400000090800720b */ /* 0x000fc80003f44200 */
[----:B------:R-:W-:Y:S02]  /*0cf0*/  FSEL R3, |R8|, |R9|, P2 ;  /* 0x4000000908037208 */ /* 0x000fe40001000200 */
[----:B------:R-:W-:Y:S02]  /*0d00*/  FSEL R2, |R9|, |R8|, P2 ;  /* 0x4000000809027208 */ /* 0x000fe40001000200 */
[----:B------:R-:W0:Y:S08]  /*0d10*/  MUFU.RCP R10, R3 ;  /* 0x00000003000a7308 */ /* 0x000e300000001000 */
[----:B------:R-:W1:Y:S01]  /*0d20*/  FCHK P0, R2, R3 ;  /* 0x0000000302007302 */ /* 0x000e620000000000 */
[----:B0-----:R-:W-:-:S04]  /*0d30*/  FFMA R11, -R3, R10, 1 ;  /* 0x3f800000030b7423 */ /* 0x001fc8000000010a */
[----:B------:R-:W-:-:S04]  /*0d40*/  FFMA R11, R10, R11, R10 ;  /* 0x0000000b0a0b7223 */ /* 0x000fc8000000000a */
[----:B------:R-:W-:-:S04]  /*0d50*/  FFMA R10, R2, R11, RZ ;  /* 0x0000000b020a7223 */ /* 0x000fc800000000ff */
[----:B------:R-:W-:-:S04]  /*0d60*/  FFMA R12, -R3, R10, R2 ;  /* 0x0000000a030c7223 */ /* 0x000fc80000000102 */
[----:B------:R-:W-:Y:S01]  /*0d70*/  FFMA R10, R11, R12, R10 ;  /* 0x0000000c0b0a7223 */ /* 0x000fe2000000000a */
[----:B-1----:R-:W-:Y:S06]  /*0d80*/  @!P0 BRA `(.L_x_10) ;  /* 0x00000000000c8947 */ /* 0x002fec0003800000 */
[----:B------:R-:W-:-:S07]  /*0d90*/  MOV R10, 0xdb0 ;  /* 0x00000db0000a7802 */ /* 0x000fce0000000f00 */
[----:B------:R-:W-:Y:S05]  /*0da0*/  CALL.REL.NOINC `($__internal_1_$__cuda_sm3x_div_rn_noftz_f32_slowpath) ;  /* 0x0000000c00e07944 */ /* 0x000fea0003c00000 */
[----:B------:R-:W-:-:S07]  /*0db0*/  MOV R10, R2 ;  /* 0x00000002000a7202 */ /* 0x000fce0000000f00 */
.L_x_10:
[----:B------:R-:W-:Y:S02]  /*0dc0*/  HFMA2 R11, -RZ, RZ, 0.89990234375, 10328 ;  /* 0x3b33710bff0b7431 */ /* 0x000fe400000001ff */
[----:B------:R-:W-:Y:S01]  /*0dd0*/  FMUL R2, R10, R10 ;  /* 0x0000000a0a027220 */ /* 0x000fe20000400000 */
[----:B------:R-:W0:Y:S01]  /*0de0*/  LDCU UR4, c[0x0][0x384] ;  /* 0x00007080ff0477ac */ /* 0x000e220008000800 */
[----:B------:R-:W-:Y:S02]  /*0df0*/  MOV R12, 0x3f6ee581 ;  /* 0x3f6ee581000c7802 */ /* 0x000fe40000000f00 */
[C---:B------:R-:W-:Y:S02]  /*0e00*/  ISETP.GE.AND P0, PT, R9.reuse, RZ, PT ;  /* 0x000000ff0900720c */ /* 0x040fe40003f06270 */
[----:B------:R-:W-:Y:S01]  /*0e10*/  FSETP.NEU.AND P1, PT, |R9|, |R8|, PT ;  /* 0x400000080900720b */ /* 0x000fe20003f2d200 */
[----:B------:R-:W-:Y:S01]  /*0e20*/  FADD R9, |R8|, |R9| ;  /* 0x4000000908097221 */ /* 0x000fe20000000200 */
[----:B------:R-:W-:Y:S01]  /*0e30*/  FSEL R13, RZ, 3.1415927410125732422, P0 ;  /* 0x40490fdbff0d7808 */ /* 0x000fe20000000000 */
[----:B------:R-:W-:-:S04]  /*0e40*/  FFMA R11, R2, R11, -0.015681877732276916504 ;  /* 0xbc807748020b7423 */ /* 0x000fc8000000000b */
[----:B------:R-:W-:-:S04]  /*0e50*/  FFMA R11, R2, R11, 0.042200751602649688721 ;  /* 0x3d2cdab2020b7423 */ /* 0x000fc8000000000b */
[----:B------:R-:W-:Y:S01]  /*0e60*/  FFMA R11, R2, R11, -0.074792981147766113281 ;  /* 0xbd992d10020b7423 */ /* 0x000fe2000000000b */
[----:B0-----:R-:W-:-:S03]  /*0e70*/  UISETP.GE.U32.AND UP1, UPT, UR4, 0x4, UPT ;  /* 0x000000040400788c */ /* 0x001fc6000bf26070 */
[----:B------:R-:W-:Y:S01]  /*0e80*/  FFMA R11, R2, R11, 0.10640415549278259277 ;  /* 0x3dd9ea6c020b7423 */ /* 0x000fe2000000000b */
[----:B------:R-:W-:-:S03]  /*0e90*/  ULOP3.LUT UR8, UR4, 0x3, URZ, 0xc0, !UPT ;  /* 0x0000000304087892 */ /* 0x000fc6000f8ec0ff */
[----:B------:R-:W-:Y:S01]  /*0ea0*/  FFMA R11, R2, R11, -0.14207722246646881104 ;  /* 0xbe117cb1020b7423 */ /* 0x000fe2000000000b */
[----:B------:R-:W-:-:S03]  /*0eb0*/  UISETP.NE.AND UP0, UPT, UR8, URZ, UPT ;  /* 0x000000ff0800728c */ /* 0x000fc6000bf05270 */
[----:B------:R-:W-:-:S04]  /*0ec0*/  FFMA R11, R2, R11, 0.19993925094604492188 ;  /* 0x3e4cbce0020b7423 */ /* 0x000fc8000000000b */
[----:B------:R-:W-:-:S04]  /*0ed0*/  FFMA R11, R2, R11, -0.33333197236061096191 ;  /* 0xbeaaaa7d020b7423 */ /* 0x000fc8000000000b */
[----:B------:R-:W-:-:S04]  /*0ee0*/  FMUL R11, R2, R11 ;  /* 0x0000000b020b7220 */ /* 0x000fc80000400000 */
[----:B------:R-:W-:Y:S01]  /*0ef0*/  FFMA R11, R11, R10, R10 ;  /* 0x0000000a0b0b7223 */ /* 0x000fe2000000000a */
[----:B------:R-:W-:-:S03]  /*0f00*/  FSEL R10, R12, 1.8663789033889770508, P2 ;  /* 0x3feee5810c0a7808 */ /* 0x000fc60001000000 */
[----:B------:R-:W-:Y:S01]  /*0f10*/  FFMA R2, R12, 1.6832555532455444336, -R11 ;  /* 0x3fd774eb0c027823 */ /* 0x000fe2000000080b */
[----:B------:R-:W-:-:S04]  /*0f20*/  IMAD.MOV.U32 R12, RZ, RZ, RZ ;  /* 0x000000ffff0c7224 */ /* 0x000fc800078e00ff */
[-C--:B------:R-:W-:Y:S02]  /*0f30*/  FSEL R2, R2, R11.reuse, P2 ;  /* 0x0000000b02027208 */ /* 0x080fe40001000000 */
[----:B------:R-:W-:-:S05]  /*0f40*/  FSEL R11, R11, -R11, P2 ;  /* 0x8000000b0b0b7208 */ /* 0x000fca0001000000 */
[----:B------:R-:W-:Y:S01]  /*0f50*/  @!P0 FFMA R2, R10, 1.6832555532455444336, R11 ;  /* 0x3fd774eb0a028823 */ /* 0x000fe2000000000b */
[----:B------:R-:W-:-:S05]  /*0f60*/  HFMA2 R10, -RZ, RZ, 2.04296875, -15.78125 ;  /* 0x4016cbe4ff0a7431 */ /* 0x000fca00000001ff */
[----:B------:R-:W-:Y:S01]  /*0f70*/  @!P1 FSEL R2, R10, 0.78539818525314331055, !P0 ;  /* 0x3f490fdb0a029808 */ /* 0x000fe20004000000 */
[----:B------:R-:W-:Y:S06]  /*0f80*/  BRA.U !UP1, `(.L_x_11) ;  /* 0x0000000109807547 */ /* 0x000fec000b800000 */
[----:B------:R-:W0:Y:S01]  /*0f90*/  LDCU.64 UR6, c[0x0][0x3a0] ;  /* 0x00007400ff0677ac */ /* 0x000e220008000a00 */
[----:B------:R-:W-:Y:S01]  /*0fa0*/  FSETP.NEU.AND P0, PT, R3, RZ, PT ;  /* 0x000000ff0300720b */ /* 0x000fe20003f0d000 */
[----:B------:R-:W-:-:S03]  /*0fb0*/  ULOP3.LUT UR4, UR4, 0x7ffffffc, URZ, 0xc0, !UPT ;  /* 0x7ffffffc04047892 */ /* 0x000fc6000f8ec0ff */
[----:B------:R-:W-:Y:S02]  /*0fc0*/  FSEL R11, R13, R2, !P0 ;  /* 0x000000020d0b7208 */ /* 0x000fe40004000000 */
[----:B------:R-:W-:Y:S02]  /*0fd0*/  FSETP.NAN.AND P0, PT, R9, R9, PT ;  /* 0x000000090900720b */ /* 0x000fe40003f08000 */
[----:B------:R-:W-:Y:S02]  /*0fe0*/  LOP3.LUT R10, R11, 0x80000000, R8, 0xb8, !PT ;  /* 0x800000000b0a7812 */ /* 0x000fe400078eb808 */
[----:B------:R-:W-:Y:S02]  /*0ff0*/  MOV R12, UR4 ;  /* 0x00000004000c7c02 */ /* 0x000fe40008000f00 */
[----:B------:R-:W-:Y:S01]  /*1000*/  FSEL R17, R9, R10, P0 ;  /* 0x0000000a09117208 */ /* 0x000fe20000000000 */
[----:B0-----:R-:W-:-:S04]  /*1010*/  UIADD3 UR5, UP1, UPT, UR6, 0x8, URZ ;  /* 0x0000000806057890 */ /* 0x001fc8000ff3e0ff */
[----:B------:R-:W-:Y:S02]  /*1020*/  UIADD3.X UR6, UPT, UPT, URZ, UR7, URZ, UP1, !UPT ;  /* 0x00000007ff067290 */ /* 0x000fe40008ffe4ff */
[----:B------:R-:W-:Y:S01]  /*1030*/  MOV R14, UR5 ;  /* 0x00000005000e7c02 */ /* 0x000fe20008000f00 */
[----:B------:R-:W-:-:S03]  /*1040*/  UIADD3 UR7, UPT, UPT, -UR4, URZ, URZ ;  /* 0x000000ff04077290 */ /* 0x000fc6000fffe1ff */
[----:B------:R-:W-:-:S09]  /*1050*/  MOV R15, UR6 ;  /* 0x00000006000f7c02 */ /* 0x000fd20008000f00 */
.L_x_12:
[----:B------:R-:W-:Y:S01]  /*1060*/  FADD R0, R5, R0 ;  /* 0x0000000005007221 */ /* 0x000fe20000000000 */
[----:B0-----:R-:W-:Y:S01]  /*1070*/  MOV R10, R14 ;  /* 0x0000000e000a7202 */ /* 0x001fe20000000f00 */
[----:B------:R-:W-:Y:S01]  /*1080*/  IMAD.MOV.U32 R11, RZ, RZ, R15 ;  /* 0x000000ffff0b7224 */ /* 0x000fe200078e000f */
[----:B------:R-:W-:Y:S01]  /*1090*/  UIADD3 UR7, UPT, UPT, UR7, 0x4, URZ ;  /* 0x0000000407077890 */ /* 0x000fe2000fffe0ff */
[----:B------:R-:W-:Y:S01]  /*10a0*/  FADD R0, R17, R0 ;  /* 0x0000000011007221 */ /* 0x000fe20000000000 */
[----:B------:R-:W-:Y:S02]  /*10b0*/  IADD3 R14, P0, PT, R10, 0x10, RZ ;  /* 0x000000100a0e7810 */ /* 0x000fe40007f1e0ff */
[----:B------:R0:W-:Y:S01]  /*10c0*/  STG.E desc[UR10][R10.64+-0x8], R4 ;  /* 0xfffff8040a007986 */ /* 0x0001e2000c10190a */
[----:B------:R-:W-:Y:S01]  /*10d0*/  FADD R0, R5, R0 ;  /* 0x0000000005007221 */ /* 0x000fe20000000000 */
[----:B------:R-:W-:Y:S01]  /*10e0*/  UISETP.NE.AND UP1, UPT, UR7, URZ, UPT ;  /* 0x000000ff0700728c */ /* 0x000fe2000bf25270 */
[----:B------:R-:W-:Y:S01]  /*10f0*/  IADD3.X R15, PT, PT, RZ, R11, RZ, P0, !PT ;  /* 0x0000000bff0f7210 */ /* 0x000fe200007fe4ff */
[----:B------:R0:W-:Y:S01]  /*1100*/  STG.E desc[UR10][R10.64+-0x4], R4 ;  /* 0xfffffc040a007986 */ /* 0x0001e2000c10190a */
[----:B------:R-:W-:-:S03]  /*1110*/  FADD R0, R17, R0 ;  /* 0x0000000011007221 */ /* 0x000fc60000000000 */
[----:B------:R0:W-:Y:S01]  /*1120*/  STG.E desc[UR10][R10.64], R4 ;  /* 0x000000040a007986 */ /* 0x0001e2000c10190a */
[----:B------:R-:W-:-:S03]  /*1130*/  FADD R0, R5, R0 ;  /* 0x0000000005007221 */ /* 0x000fc60000000000 */
[----:B------:R0:W-:Y:S01]  /*1140*/  STG.E desc[UR10][R10.64+0x4], R4 ;  /* 0x000004040a007986 */ /* 0x0001e2000c10190a */
[----:B------:R-:W-:-:S04]  /*1150*/  FADD R0, R17, R0 ;  /* 0x0000000011007221 */ /* 0x000fc80000000000 */
[----:B------:R-:W-:-:S04]  /*1160*/  FADD R0, R5, R0 ;  /* 0x0000000005007221 */ /* 0x000fc80000000000 */
[----:B------:R-:W-:Y:S01]  /*1170*/  FADD R0, R17, R0 ;  /* 0x0000000011007221 */ /* 0x000fe20000000000 */
[----:B------:R-:W-:Y:S06]  /*1180*/  BRA.U UP1, `(.L_x_12) ;  /* 0xfffffffd01b47547 */ /* 0x000fec000b83ffff */
.L_x_11:
[----:B------:R-:W-:Y:S05]  /*1190*/  BRA.U !UP0, `(.L_x_5) ;  /* 0x0000000108787547 */ /* 0x000fea000b800000 */
[----:B------:R-:W1:Y:S01]  /*11a0*/  LDCU UR4, c[0x0][0x384] ;  /* 0x00007080ff0477ac */ /* 0x000e620008000800 */
[----:B------:R-:W-:Y:S02]  /*11b0*/  UISETP.NE.AND UP0, UPT, UR8, 0x1, UPT ;  /* 0x000000010800788c */ /* 0x000fe4000bf05270 */
[----:B-1----:R-:W-:-:S04]  /*11c0*/  ULOP3.LUT UR4, UR4, 0x1, URZ, 0xc0, !UPT ;  /* 0x0000000104047892 */ /* 0x002fc8000f8ec0ff */
[----:B------:R-:W-:-:S03]  /*11d0*/  UISETP.NE.U32.AND UP1, UPT, UR4, 0x1, UPT ;  /* 0x000000010400788c */ /* 0x000fc6000bf25070 */
[----:B------:R-:W-:Y:S08]  /*11e0*/  BRA.U !UP0, `(.L_x_13) ;  /* 0x0000000108387547 */ /* 0x000ff0000b800000 */
[----:B0-----:R-:W0:Y:S01]  /*11f0*/  LDC.64 R10, c[0x0][0x3a0] ;  /* 0x0000e800ff0a7b82 */ /* 0x001e220000000a00 */
[----:B------:R-:W-:Y:S01]  /*1200*/  FSETP.NEU.AND P0, PT, R3, RZ, PT ;  /* 0x000000ff0300720b */ /* 0x000fe20003f0d000 */
[----:B------:R-:W-:-:S03]  /*1210*/  FADD R0, R0, R5 ;  /* 0x0000000500007221 */ /* 0x000fc60000000000 */
[----:B------:R-:W-:Y:S02]  /*1220*/  FSEL R15, R13, R2, !P0 ;  /* 0x000000020d0f7208 */ /* 0x000fe40004000000 */
[----:B------:R-:W-:Y:S02]  /*1230*/  FSETP.NAN.AND P0, PT, R9, R9, PT ;  /* 0x000000090900720b */ /* 0x000fe40003f08000 */
[----:B------:R-:W-:-:S04]  /*1240*/  LOP3.LUT R14, R15, 0x80000000, R8, 0xb8, !PT ;  /* 0x800000000f0e7812 */ /* 0x000fc800078eb808 */
[----:B------:R-:W-:-:S05]  /*1250*/  FSEL R15, R9, R14, P0 ;  /* 0x0000000e090f7208 */ /* 0x000fca0000000000 */
[----:B------:R-:W-:-:S04]  /*1260*/  FADD R0, R0, R15 ;  /* 0x0000000f00007221 */ /* 0x000fc80000000000 */
[----:B------:R-:W-:Y:S01]  /*1270*/  FADD R0, R5, R0 ;  /* 0x0000000005007221 */ /* 0x000fe20000000000 */
[C---:B0-----:R-:W-:Y:S01]  /*1280*/  IMAD.WIDE.U32 R10, R12.reuse, 0x4, R10 ;  /* 0x000000040c0a7825 */ /* 0x041fe200078e000a */
[----:B------:R-:W-:-:S03]  /*1290*/  IADD3 R12, PT, PT, R12, 0x2, RZ ;  /* 0x000000020c0c7810 */ /* 0x000fc60007ffe0ff */
[----:B------:R-:W-:Y:S01]  /*12a0*/  FADD R0, R0, R15 ;  /* 0x0000000f00007221 */ /* 0x000fe20000000000 */
[----:B------:R1:W-:Y:S04]  /*12b0*/  STG.E desc[UR10][R10.64], R4 ;  /* 0x000000040a007986 */ /* 0x0003e8000c10190a */
[----:B------:R1:W-:Y:S02]  /*12c0*/  STG.E desc[UR10][R10.64+0x4], R4 ;  /* 0x000004040a007986 */ /* 0x0003e4000c10190a */
.L_x_13:
[----:B------:R-:W-:Y:S05]  /*12d0*/  BRA.U UP1, `(.L_x_5) ;  /* 0x0000000101287547 */ /* 0x000fea000b800000 */
[----:B01----:R-:W0:Y:S01]  /*12e0*/  LDC.64 R10, c[0x0][0x3a0] ;  /* 0x0000e800ff0a7b82 */ /* 0x003e220000000a00 */
[----:B------:R-:W-:Y:S01]  /*12f0*/  FSETP.NEU.AND P0, PT, R3, RZ, PT ;  /* 0x000000ff0300720b */ /* 0x000fe20003f0d000 */
[----:B------:R-:W-:-:S03]  /*1300*/  FADD R0, R0, R5 ;  /* 0x0000000500007221 */ /* 0x000fc60000000000 */
[----:B------:R-:W-:Y:S02]  /*1310*/  FSEL R13, R13, R2, !P0 ;  /* 0x000000020d0d7208 */ /* 0x000fe40004000000 */
[----:B------:R-:W-:Y:S02]  /*1320*/  FSETP.NAN.AND P0, PT, R9, R9, PT ;  /* 0x000000090900720b */ /* 0x000fe40003f08000 */
[----:B------:R-:W-:-:S04]  /*1330*/  LOP3.LUT R8, R13, 0x80000000, R8, 0xb8, !PT ;  /* 0x800000000d087812 */ /* 0x000fc800078eb808 */
[----:B------:R-:W-:-:S05]  /*1340*/  FSEL R9, R9, R8, P0 ;  /* 0x0000000809097208 */ /* 0x000fca0000000000 */
[----:B------:R-:W-:Y:S01]  /*1350*/  FADD R0, R0, R9 ;  /* 0x0000000900007221 */ /* 0x000fe20000000000 */
[----:B0-----:R-:W-:-:S05]  /*1360*/  IMAD.WIDE.U32 R10, R12, 0x4, R10 ;  /* 0x000000040c0a7825 */ /* 0x001fca00078e000a */
[----:B------:R2:W-:Y:S02]  /*1370*/  STG.E desc[UR10][R10.64], R4 ;  /* 0x000000040a007986 */ /* 0x0005e4000c10190a */
.L_x_5:
[----:B------:R-:W3:Y:S02]  /*1380*/  LDCU UR6, c[0x0][0x388] ;  /* 0x00007100ff0677ac */ /* 0x000ee40008000800 */
[----:B---3--:R-:W-:-:S09]  /*1390*/  UISETP.GE.AND UP0, UPT, UR6, 0x1, UPT ;  /* 0x000000010600788c */ /* 0x008fd2000bf06270 */
[----:B------:R-:W-:Y:S05]  /*13a0*/  BRA.U !UP0, `(.L_x_14) ;  /* 0x0000000508c47547 */ /* 0x000fea000b800000 */
[----:B012---:R-:W0:Y:S01]  /*13b0*/  LDC R4, c[0x0][0x3e8] ;  /* 0x0000fa00ff047b82 */ /* 0x007e220000000800 */
[----:B------:R-:W-:Y:S01]  /*13c0*/  UISETP.GE.U32.AND UP1, UPT, UR6, 0x10, UPT ;  /* 0x000000100600788c */ /* 0x000fe2000bf26070 */
[----:B------:R-:W-:Y:S01]  /*13d0*/  HFMA2 R5, -RZ, RZ, 0, 0 ;  /* 0x00000000ff057431 */ /* 0x000fe200000001ff */
[----:B------:R-:W-:-:S04]  /*13e0*/  ULOP3.LUT UR7, UR6, 0xf, URZ, 0xc0, !UPT ;  /* 0x0000000f06077892 */ /* 0x000fc8000f8ec0ff */
[----:B------:R-:W-:Y:S01]  /*13f0*/  UISETP.NE.AND UP0, UPT, UR7, URZ, UPT ;  /* 0x000000ff0700728c */ /* 0x000fe2000bf05270 */
[----:B0-----:R-:W-:Y:S02]  /*1400*/  FADD R4, R4, -4.2038953929744512128e-45 ;  /* 0x8000000304047421 */ /* 0x001fe40000000000 */
[----:B------:R-:W-:Y:S08]  /*1410*/  BRA.U !UP1, `(.L_x_15) ;  /* 0x00000001097c7547 */ /* 0x000ff0000b800000 */
[----:B------:R-:W0:Y:S01]  /*1420*/  LDCU.64 UR4, c[0x0][0x3e0] ;  /* 0x00007c00ff0477ac */ /* 0x000e220008000a00 */
[----:B------:R-:W-:-:S04]  /*1430*/  ULOP3.LUT UR8, UR6, 0x7ffffff0, URZ, 0xc0, !UPT ;  /* 0x7ffffff006087892 */ /* 0x000fc8000f8ec0ff */
[----:B------:R-:W-:Y:S02]  /*1440*/  UIADD3 UR9, UPT, UPT, -UR8, URZ, URZ ;  /* 0x000000ff08097290 */ /* 0x000fe4000fffe1ff */
[----:B------:R-:W-:Y:S01]  /*1450*/  MOV R5, UR8 ;  /* 0x0000000800057c02 */ /* 0x000fe20008000f00 */
[----:B0-----:R-:W-:-:S04]  /*1460*/  UIADD3 UR4, UP1, UPT, UR4, 0x20, URZ ;  /* 0x0000002004047890 */ /* 0x001fc8000ff3e0ff */
[----:B------:R-:W-:Y:S02]  /*1470*/  UIADD3.X UR5, UPT, UPT, URZ, UR5, URZ, UP1, !UPT ;  /* 0x00000005ff057290 */ /* 0x000fe40008ffe4ff */
[----:B------:R-:W-:-:S04]  /*1480*/  IMAD.U32 R0, RZ, RZ, UR4 ;  /* 0x00000004ff007e24 */ /* 0x000fc8000f8e00ff */
[----:B------:R-:W-:-:S07]  /*1490*/  MOV R9, UR5 ;  /* 0x0000000500097c02 */ /* 0x000fce0008000f00 */
.L_x_16:
[----:B0-----:R-:W-:Y:S01]  /*14a0*/  MOV R2, R0 ;  /* 0x0000000000027202 */ /* 0x001fe20000000f00 */
[----:B------:R-:W-:Y:S01]  /*14b0*/  UIADD3 UR9, UPT, UPT, UR9, 0x10, URZ ;  /* 0x0000001009097890 */ /* 0x000fe2000fffe0ff */
[----:B------:R-:W-:Y:S02]  /*14c0*/  MOV R3, R9 ;  /* 0x0000000900037202 */ /* 0x000fe40000000f00 */
[----:B------:R-:W-:Y:S01]  /*14d0*/  IADD3 R0, P0, PT, R2, 0x40, RZ ;  /* 0x0000004002007810 */ /* 0x000fe20007f1e0ff */
[----:B------:R-:W-:Y:S02]  /*14e0*/  UISETP.NE.AND UP1, UPT, UR9, URZ, UPT ;  /* 0x000000ff0900728c */ /* 0x000fe4000bf25270 */
[----:B------:R0:W-:Y:S01]  /*14f0*/  STG.E desc[UR10][R2.64+-0x20], R4 ;  /* 0xffffe00402007986 */ /* 0x0001e2000c10190a */
[----:B------:R-:W-:-:S03]  /*1500*/  IADD3.X R9, PT, PT, RZ, R3, RZ, P0, !PT ;  /* 0x00000003ff097210 */ /* 0x000fc600007fe4ff */
[----:B------:R0:W-:Y:S04]  /*1510*/  STG.E desc[UR10][R2.64+-0x1c], R4 ;  /* 0xffffe40402007986 */ /* 0x0001e8000c10190a */
        /* <DEDUP_REMOVED lines=13> */
[----:B------:R0:W-:Y:S01]  /*15f0*/  STG.E desc[UR10][R2.64+0x1c], R4 ;  /* 0x00001c0402007986 */ /* 0x0001e2000c10190a */
[----:B------:R-:W-:Y:S05]  /*1600*/  BRA.U UP1, `(.L_x_16) ;  /* 0xfffffffd01a47547 */ /* 0x000fea000b83ffff */
.L_x_15:
[----:B------:R-:W-:Y:S05]  /*1610*/  BRA.U !UP0, `(.L_x_17) ;  /* 0x0000000108947547 */ /* 0x000fea000b800000 */
[----:B------:R-:W-:Y:S02]  /*1620*/  UISETP.GE.U32.AND UP0, UPT, UR7, 0x8, UPT ;  /* 0x000000080700788c */ /* 0x000fe4000bf06070 */
[----:B------:R-:W-:-:S04]  /*1630*/  ULOP3.LUT UR5, UR6, 0x7, URZ, 0xc0, !UPT ;  /* 0x0000000706057892 */ /* 0x000fc8000f8ec0ff */
[----:B------:R-:W-:-:S03]  /*1640*/  UISETP.NE.AND UP1, UPT, UR5, URZ, UPT ;  /* 0x000000ff0500728c */ /* 0x000fc6000bf25270 */
[----:B------:R-:W-:Y:S08]  /*1650*/  BRA.U !UP0, `(.L_x_18) ;  /* 0x00000001082c7547 */ /* 0x000ff0000b800000 */
[----:B0-----:R-:W0:Y:S02]  /*1660*/  LDC.64 R2, c[0x0][0x3e0] ;  /* 0x0000f800ff027b82 */ /* 0x001e240000000a00 */
[----:B0-----:R-:W-:-:S04]  /*1670*/  IMAD.WIDE.U32 R2, R5, 0x4, R2 ;  /* 0x0000000405027825 */ /* 0x001fc800078e0002 */
[----:B------:R-:W-:Y:S01]  /*1680*/  VIADD R5, R5, 0x8 ;  /* 0x0000000805057836 */ /* 0x000fe20000000000 */
[----:B------:R1:W-:Y:S04]  /*1690*/  STG.E desc[UR10][R2.64], R4 ;  /* 0x0000000402007986 */ /* 0x0003e8000c10190a */
[----:B------:R1:W-:Y:S04]  /*16a0*/  STG.E desc[UR10][R2.64+0x4], R4 ;  /* 0x0000040402007986 */ /* 0x0003e8000c10190a */
[----:B------:R1:W-:Y:S04]  /*16b0*/  STG.E desc[UR10][R2.64+0x8], R4 ;  /* 0x0000080402007986 */ /* 0x0003e8000c10190a */
[----:B------:R1:W-:Y:S04]  /*16c0*/  STG.E desc[UR10][R2.64+0xc], R4 ;  /* 0x00000c0402007986 */ /* 0x0003e8000c10190a */
[----:B------:R1:W-:Y:S04]  /*16d0*/  STG.E desc[UR10][R2.64+0x10], R4 ;  /* 0x0000100402007986 */ /* 0x0003e8000c10190a */
[----:B------:R1:W-:Y:S04]  /*16e0*/  STG.E desc[UR10][R2.64+0x14], R4 ;  /* 0x0000140402007986 */ /* 0x0003e8000c10190a */
[----:B------:R1:W-:Y:S04]  /*16f0*/  STG.E desc[UR10][R2.64+0x18], R4 ;  /* 0x0000180402007986 */ /* 0x0003e8000c10190a */
[----:B------:R1:W-:Y:S02]  /*1700*/  STG.E desc[UR10][R2.64+0x1c], R4 ;  /* 0x00001c0402007986 */ /* 0x0003e4000c10190a */
.L_x_18:
[----:B------:R-:W-:Y:S05]  /*1710*/  BRA.U !UP1, `(.L_x_17) ;  /* 0x0000000109547547 */ /* 0x000fea000b800000 */
[----:B------:R-:W-:Y:S02]  /*1720*/  UISETP.GE.U32.AND UP0, UPT, UR5, 0x4, UPT ;  /* 0x000000040500788c */ /* 0x000fe4000bf06070 */
[----:B------:R-:W-:-:S04]  /*1730*/  ULOP3.LUT UR4, UR6, 0x3, URZ, 0xc0, !UPT ;  /* 0x0000000306047892 */ /* 0x000fc8000f8ec0ff */
[----:B------:R-:W-:-:S03]  /*1740*/  UISETP.NE.AND UP1, UPT, UR4, URZ, UPT ;  /* 0x000000ff0400728c */ /* 0x000fc6000bf25270 */
[----:B------:R-:W-:Y:S08]  /*1750*/  BRA.U !UP0, `(.L_x_19) ;  /* 0x00000001081c7547 */ /* 0x000ff0000b800000 */
[----:B01----:R-:W0:Y:S02]  /*1760*/  LDC.64 R2, c[0x0][0x3e0] ;  /* 0x0000f800ff027b82 */ /* 0x003e240000000a00 */
[C---:B0-----:R-:W-:Y:S01]  /*1770*/  IMAD.WIDE.U32 R2, R5.reuse, 0x4, R2 ;  /* 0x0000000405027825 */ /* 0x041fe200078e0002 */
[----:B------:R-:W-:-:S04]  /*1780*/  IADD3 R5, PT, PT, R5, 0x4, RZ ;  /* 0x0000000405057810 */ /* 0x000fc80007ffe0ff */
[----:B------:R2:W-:Y:S04]  /*1790*/  STG.E desc[UR10][R2.64], R4 ;  /* 0x0000000402007986 */ /* 0x0005e8000c10190a */
[----:B------:R2:W-:Y:S04]  /*17a0*/  STG.E desc[UR10][R2.64+0x4], R4 ;  /* 0x0000040402007986 */ /* 0x0005e8000c10190a */
[----:B------:R2:W-:Y:S04]  /*17b0*/  STG.E desc[UR10][R2.64+0x8], R4 ;  /* 0x0000080402007986 */ /* 0x0005e8000c10190a */
[----:B------:R2:W-:Y:S02]  /*17c0*/  STG.E desc[UR10][R2.64+0xc], R4 ;  /* 0x00000c0402007986 */ /* 0x0005e4000c10190a */
.L_x_19:
[----:B------:R-:W-:Y:S05]  /*17d0*/  BRA.U !UP1, `(.L_x_17) ;  /* 0x0000000109247547 */ /* 0x000fea000b800000 */
[----:B012---:R-:W0:Y:S01]  /*17e0*/  LDC.64 R2, c[0x0][0x3e0] ;  /* 0x0000f800ff027b82 */ /* 0x007e220000000a00 */
[----:B------:R-:W-:Y:S01]  /*17f0*/  UIADD3 UR4, UPT, UPT, -UR4, URZ, URZ ;  /* 0x000000ff04047290 */ /* 0x000fe2000fffe1ff */
[----:B0-----:R-:W-:-:S11]  /*1800*/  IMAD.WIDE.U32 R2, R5, 0x4, R2 ;  /* 0x0000000405027825 */ /* 0x001fd600078e0002 */
.L_x_20:
[----:B------:R-:W-:Y:S01]  /*1810*/  UIADD3 UR4, UPT, UPT, UR4, 0x1, URZ ;  /* 0x0000000104047890 */ /* 0x000fe2000fffe0ff */
[----:B------:R0:W-:Y:S03]  /*1820*/  STG.E desc[UR10][R2.64], R4 ;  /* 0x0000000402007986 */ /* 0x0001e6000c10190a */
[----:B------:R-:W-:Y:S01]  /*1830*/  UISETP.NE.AND UP0, UPT, UR4, URZ, UPT ;  /* 0x000000ff0400728c */ /* 0x000fe2000bf05270 */
[----:B0-----:R-:W-:-:S04]  /*1840*/  IADD3 R2, P0, PT, R2, 0x4, RZ ;  /* 0x0000000402027810 */ /* 0x001fc80007f1e0ff */
[----:B------:R-:W-:-:S04]  /*1850*/  IADD3.X R3, PT, PT, RZ, R3, RZ, P0, !PT ;  /* 0x00000003ff037210 */ /* 0x000fc800007fe4ff */
[----:B------:R-:W-:Y:S05]  /*1860*/  BRA.U UP0, `(.L_x_20) ;  /* 0xfffffffd00e87547 */ /* 0x000fea000b83ffff */
.L_x_17:
[----:B------:R-:W3:Y:S01]  /*1870*/  LDC R8, c[0x0][0x3ec] ;  /* 0x0000fb00ff087b82 */ /* 0x000ee20000000800 */
[----:B012---:R-:W-:Y:S01]  /*1880*/  HFMA2 R3, -RZ, RZ, 3.173828125, -106.625 ;  /* 0x4259d6aaff037431 */ /* 0x007fe200000001ff */
[----:B------:R-:W-:-:S05]  /*1890*/  MOV R0, 0x3c966c60 ;  /* 0x3c966c6000007802 */ /* 0x000fca0000000f00 */
[----:B------:R-:W-:-:S04]  /*18a0*/  FFMA R0, R3, -R0, 1 ;  /* 0x3f80000003007423 */ /* 0x000fc80000000800 */
[----:B------:R-:W-:Y:S01]  /*18b0*/  FFMA R0, R0, R3, 54.45963287353515625 ;  /* 0x4259d6aa00007423 */ /* 0x000fe20000000003 */
[----:B---3--:R-:W0:Y:S03]  /*18c0*/  FCHK P0, R8, 0.018362224102020263672 ;  /* 0x3c966c6008007902 */ /* 0x008e260000000000 */
[----:B------:R-:W-:-:S04]  /*18d0*/  FFMA R3, R0, R8, RZ ;  /* 0x0000000800037223 */ /* 0x000fc800000000ff */
[----:B------:R-:W-:-:S04]  /*18e0*/  FFMA R2, R3, -0.018362224102020263672, R8 ;  /* 0xbc966c6003027823 */ /* 0x000fc80000000008 */
[----:B------:R-:W-:Y:S01]  /*18f0*/  FFMA R3, R0, R2, R3 ;  /* 0x0000000200037223 */ /* 0x000fe20000000003 */
[----:B0-----:R-:W-:Y:S06]  /*1900*/  @!P0 BRA `(.L_x_21) ;  /* 0x0000000000148947 */ /* 0x001fec0003800000 */
[----:B------:R-:W0:Y:S01]  /*1910*/  LDC R2, c[0x0][0x3ec] ;  /* 0x0000fb00ff027b82 */ /* 0x000e220000000800 */
[----:B------:R-:W-:Y:S01]  /*1920*/  IMAD.MOV.U32 R3, RZ, RZ, 0x3c966c60 ;  /* 0x3c966c60ff037424 */ /* 0x000fe200078e00ff */
[----:B------:R-:W-:-:S07]  /*1930*/  MOV R10, 0x1950 ;  /* 0x00001950000a7802 */ /* 0x000fce0000000f00 */
[----:B0-----:R-:W-:Y:S05]  /*1940*/  CALL.REL.NOINC `($__internal_1_$__cuda_sm3x_div_rn_noftz_f32_slowpath) ;  /* 0x0000000000f87944 */ /* 0x001fea0003c00000 */
[----:B------:R-:W-:-:S07]  /*1950*/  MOV R3, R2 ;  /* 0x0000000200037202 */ /* 0x000fce0000000f00 */
.L_x_21:
[----:B------:R-:W0:Y:S01]  /*1960*/  LDC R0, c[0x0][0x3f4] ;  /* 0x0000fd00ff007b82 */ /* 0x000e220000000800 */
[----:B------:R-:W-:Y:S01]  /*1970*/  MOV R5, 0x5736df4 ;  /* 0x05736df400057802 */ /* 0x000fe20000000f00 */
[----:B------:R-:W-:-:S04]  /*1980*/  FADD R4, R4, R3 ;  /* 0x0000000304047221 */ /* 0x000fc80000000000 */
[----:B0-----:R-:W-:-:S04]  /*1990*/  FFMA R0, R0, -R5, 1.29490001920000000000e+11 ;  /* 0x51f131a500007423 */ /* 0x001fc80000000805 */
[----:B------:R-:W-:-:S04]  /*19a0*/  FMUL R0, RZ, R0 ;  /* 0x00000000ff007220 */ /* 0x000fc80000400000 */
[----:B------:R-:W0:Y:S08]  /*19b0*/  MUFU.RCP R5, R0 ;  /* 0x0000000000057308 */ /* 0x000e300000001000 */
[----:B------:R-:W1:Y:S01]  /*19c0*/  FCHK P0, RZ, R0 ;  /* 0x00000000ff007302 */ /* 0x000e620000000000 */
[----:B0-----:R-:W-:-:S04]  /*19d0*/  FFMA R2, -R0, R5, 1 ;  /* 0x3f80000000027423 */ /* 0x001fc80000000105 */
[----:B------:R-:W-:-:S04]  /*19e0*/  FFMA R2, R5, R2, R5 ;  /* 0x0000000205027223 */ /* 0x000fc80000000005 */
[----:B------:R-:W-:-:S04]  /*19f0*/  FFMA R5, RZ, R2, RZ ;  /* 0x00000002ff057223 */ /* 0x000fc800000000ff */
[----:B------:R-:W-:-:S04]  /*1a00*/  FFMA R8, -R0, R5, RZ ;  /* 0x0000000500087223 */ /* 0x000fc800000001ff */
[----:B------:R-:W-:Y:S01]  /*1a10*/  FFMA R2, R2, R8, R5 ;  /* 0x0000000802027223 */ /* 0x000fe20000000005 */
[----:B-1----:R-:W-:Y:S06]  /*1a20*/  @!P0 BRA `(.L_x_22) ;  /* 0x0000000000108947 */ /* 0x002fec0003800000 */
[----:B------:R-:W-:Y:S01]  /*1a30*/  HFMA2 R2, -RZ, RZ, 0, 0 ;  /* 0x00000000ff027431 */ /* 0x000fe200000001ff */
[----:B------:R-:W-:Y:S02]  /*1a40*/  MOV R3, R0 ;  /* 0x0000000000037202 */ /* 0x000fe40000000f00 */
[----:B------:R-:W-:-:S07]  /*1a50*/  MOV R10, 0x1a70 ;  /* 0x00001a70000a7802 */ /* 0x000fce0000000f00 */
[----:B------:R-:W-:Y:S05]  /*1a60*/  CALL.REL.NOINC `($__internal_1_$__cuda_sm3x_div_rn_noftz_f32_slowpath) ;  /* 0x0000000000b07944 */ /* 0x000fea0003c00000 */
.L_x_22:
[----:B------:R-:W0:Y:S01]  /*1a70*/  LDCU UR4, c[0x0][0x3f0] ;  /* 0x00007e00ff0477ac */ /* 0x000e220008000800 */
[----:B------:R-:W1:Y:S01]  /*1a80*/  LDC R0, c[0x0][0x3f8] ;  /* 0x0000fe00ff007b82 */ /* 0x000e620000000800 */
[----:B0-----:R-:W-:-:S04]  /*1a90*/  FADD R3, R2, UR4 ;  /* 0x0000000402037e21 */ /* 0x001fc80008000000 */
[----:B------:R-:W-:-:S04]  /*1aa0*/  FADD R3, R4, R3 ;  /* 0x0000000304037221 */ /* 0x000fc80000000000 */
[----:B-1----:R-:W-:-:S07]  /*1ab0*/  FFMA R0, R0, -103.220001220703125, R3 ;  /* 0xc2ce70a400007823 */ /* 0x002fce0000000003 */
.L_x_14:
[----:B------:R-:W3:Y:S02]  /*1ac0*/  LDCU UR4, c[0x0][0x3fc] ;  /* 0x00007f80ff0477ac */ /* 0x000ee40008000800 */
[----:B---3--:R-:W-:-:S05]  /*1ad0*/  FMUL R3, RZ, -UR4 ;  /* 0x80000004ff037c20 */ /* 0x008fca0008400000 */
[----:B------:R-:W-:-:S13]  /*1ae0*/  FSETP.GT.AND P0, PT, R0, R3, PT ;  /* 0x000000030000720b */ /* 0x000fda0003f04000 */
[----:B------:R-:W3:Y:S02]  /*1af0*/  @P0 LDC R2, c[0x0][0x418] ;  /* 0x00010600ff020b82 */ /* 0x000ee40000000800 */
[----:B---3--:R-:W-:-:S07]  /*1b00*/  @P0 FADD R0, -R2, -1.57900000716986013861e+36 ;  /* 0xfb980d5b02000421 */ /* 0x008fce0000000100 */
.L_x_3:
[----:B------:R-:W3:Y:S01]  /*1b10*/  F2F.F64.F32 R2, R0 ;  /* 0x0000000000027310 */ /* 0x000ee20000201800 */
[----:B------:R-:W-:Y:S01]  /*1b20*/  MOV R8, 0x0 ;  /* 0x0000000000087802 */ /* 0x000fe20000000f00 */
[----:B------:R-:W0:Y:S05]  /*1b30*/  LDCU.64 UR4, c[0x4][0x8] ;  /* 0x01000100ff0477ac */ /* 0x000e2a0008000a00 */
[----:B------:R-:W4:Y:S01]  /*1b40*/  LDC.64 R8, c[0x4][R8] ;  /* 0x0100000008087b82 */ /* 0x000f220000000a00 */
[----:B---3--:R3:W-:Y:S01]  /*1b50*/  STL.64 [R1], R2 ;  /* 0x0000000201007387 */ /* 0x0087e20000100a00 */
[----:B012---:R-:W-:Y:S01]  /*1b60*/  IMAD.U32 R4, RZ, RZ, UR4 ;  /* 0x00000004ff047e24 */ /* 0x007fe2000f8e00ff */
[----:B------:R-:W-:-:S07]  /*1b70*/  MOV R5, UR5 ;  /* 0x0000000500057c02 */ /* 0x000fce0008000f00 */
[----:B------:R-:W-:-:S07]  /*1b80*/  LEPC R20, `(.L_x_23) ;  /* 0x000000001014794e */ /* 0x000fce0000000000 */
[----:B---34-:R-:W-:Y:S05]  /*1b90*/  CALL.ABS.NOINC R8 ;  /* 0x0000000008007343 */ /* 0x018fea0003c00000 */
.L_x_23:
[----:B------:R-:W-:Y:S05]  /*1ba0*/  EXIT ;  /* 0x000000000000794d */ /* 0x000fea0003800000 */
        .weak           $__internal_0_$__cuda_sm20_sqrt_rn_f32_slowpath
        .type           $__internal_0_$__cuda_sm20_sqrt_rn_f32_slowpath,@function
        .size           $__internal_0_$__cuda_sm20_sqrt_rn_f32_slowpath,($__internal_1_$__cuda_sm3x_div_rn_noftz_f32_slowpath - $__internal_0_$__cuda_sm20_sqrt_rn_f32_slowpath)
$__internal_0_$__cuda_sm20_sqrt_rn_f32_slowpath:
[----:B------:R-:W-:-:S13]  /*1bb0*/  LOP3.LUT P0, RZ, R2, 0x7fffffff, RZ, 0xc0, !PT ;  /* 0x7fffffff02ff7812 */ /* 0x000fda000780c0ff */
[----:B------:R-:W-:Y:S01]  /*1bc0*/  @!P0 MOV R3, R2 ;  /* 0x0000000200038202 */ /* 0x000fe20000000f00 */
[----:B------:R-:W-:Y:S06]  /*1bd0*/  @!P0 BRA `(.L_x_24) ;  /* 0x0000000000448947 */ /* 0x000fec0003800000 */
[----:B------:R-:W-:-:S13]  /*1be0*/  FSETP.GEU.FTZ.AND P0, PT, R2, RZ, PT ;  /* 0x000000ff0200720b */ /* 0x000fda0003f1e000 */
[----:B------:R-:W-:Y:S01]  /*1bf0*/  @!P0 MOV R3, 0x7fffffff ;  /* 0x7fffffff00038802 */ /* 0x000fe20000000f00 */
[----:B------:R-:W-:Y:S06]  /*1c00*/  @!P0 BRA `(.L_x_24) ;  /* 0x0000000000388947 */ /* 0x000fec0003800000 */
[----:B------:R-:W-:-:S13]  /*1c10*/  FSETP.GTU.FTZ.AND P0, PT, |R2|, +INF , PT ;  /* 0x7f8000000200780b */ /* 0x000fda0003f1c200 */
[----:B------:R-:W-:Y:S01]  /*1c20*/  @P0 FADD.FTZ R3, R2, 1 ;  /* 0x3f80000002030421 */ /* 0x000fe20000010000 */
[----:B------:R-:W-:Y:S06]  /*1c30*/  @P0 BRA `(.L_x_24) ;  /* 0x00000000002c0947 */ /* 0x000fec0003800000 */
[----:B------:R-:W-:-:S13]  /*1c40*/  FSETP.NEU.FTZ.AND P0, PT, |R2|, +INF , PT ;  /* 0x7f8000000200780b */ /* 0x000fda0003f1d200 */
[----:B------:R-:W-:Y:S01]  /*1c50*/  @!P0 MOV R3, R2 ;  /* 0x0000000200038202 */ /* 0x000fe20000000f00 */
[----:B------:R-:W-:Y:S06]  /*1c60*/  @!P0 BRA `(.L_x_24) ;  /* 0x0000000000208947 */ /* 0x000fec0003800000 */
[----:B------:R-:W-:-:S04]  /*1c70*/  FFMA R2, R2, 1.84467440737095516160e+19, RZ ;  /* 0x5f80000002027823 */ /* 0x000fc800000000ff */
[----:B------:R-:W0:Y:S02]  /*1c80*/  MUFU.RSQ R3, R2 ;  /* 0x0000000200037308 */ /* 0x000e240000001400 */
[----:B0-----:R-:W-:Y:S01]  /*1c90*/  FMUL.FTZ R5, R2, R3 ;  /* 0x0000000302057220 */ /* 0x001fe20000410000 */
[----:B------:R-:W-:-:S03]  /*1ca0*/  FMUL.FTZ R3, R3, 0.5 ;  /* 0x3f00000003037820 */ /* 0x000fc60000410000 */
[----:B------:R-:W-:-:S04]  /*1cb0*/  FADD.FTZ R4, -R5, -RZ ;  /* 0x800000ff05047221 */ /* 0x000fc80000010100 */
[----:B------:R-:W-:-:S04]  /*1cc0*/  FFMA R4, R5, R4, R2 ;  /* 0x0000000405047223 */ /* 0x000fc80000000002 */
[----:B------:R-:W-:-:S04]  /*1cd0*/  FFMA R3, R4, R3, R5 ;  /* 0x0000000304037223 */ /* 0x000fc80000000005 */
[----:B------:R-:W-:-:S07]  /*1ce0*/  FMUL.FTZ R3, R3, 2.3283064365386962891e-10 ;  /* 0x2f80000003037820 */ /* 0x000fce0000410000 */
.L_x_24:
[----:B------:R-:W-:Y:S02]  /*1cf0*/  IMAD.MOV.U32 R4, RZ, RZ, R3 ;  /* 0x000000ffff047224 */ /* 0x000fe400078e0003 */
[----:B------:R-:W-:Y:S01]  /*1d00*/  HFMA2 R3, -RZ, RZ, 0, 0 ;  /* 0x00000000ff037431 */ /* 0x000fe200000001ff */
[----:B------:R-:W-:-:S04]  /*1d10*/  MOV R2, R8 ;  /* 0x0000000800027202 */ /* 0x000fc80000000f00 */
[----:B------:R-:W-:Y:S05]  /*1d20*/  RET.REL.NODEC R2 `(_Z7computefiifffffPffffffffffffffS_fffffffffffff) ;  /* 0xffffffe002b47950 */ /* 0x000fea0003c3ffff */
        .weak           $__internal_1_$__cuda_sm3x_div_rn_noftz_f32_slowpath
        .type           $__internal_1_$__cuda_sm3x_div_rn_noftz_f32_slowpath,@function
        .size           $__internal_1_$__cuda_sm3x_div_rn_noftz_f32_slowpath,(.L_x_35 - $__internal_1_$__cuda_sm3x_div_rn_noftz_f32_slowpath)
$__internal_1_$__cuda_sm3x_div_rn_noftz_f32_slowpath:
[--C-:B------:R-:W-:Y:S01]  /*1d30*/  SHF.R.U32.HI R11, RZ, 0x17, R3.reuse ;  /* 0x00000017ff0b7819 */ /* 0x100fe20000011603 */
[----:B------:R-:W-:Y:S01]  /*1d40*/  IMAD.MOV.U32 R13, RZ, RZ, R3 ;  /* 0x000000ffff0d7224 */ /* 0x000fe200078e0003 */
[----:B------:R-:W-:Y:S02]  /*1d50*/  SHF.R.U32.HI R12, RZ, 0x17, R2 ;  /* 0x00000017ff0c7819 */ /* 0x000fe40000011602 */
[----:B------:R-:W-:Y:S02]  /*1d60*/  LOP3.LUT R11, R11, 0xff, RZ, 0xc0, !PT ;  /* 0x000000ff0b0b7812 */ /* 0x000fe400078ec0ff */
[----:B------:R-:W-:Y:S02]  /*1d70*/  LOP3.LUT R15, R12, 0xff, RZ, 0xc0, !PT ;  /* 0x000000ff0c0f7812 */ /* 0x000fe400078ec0ff */
[----:B------:R-:W-:Y:S02]  /*1d80*/  IADD3 R16, PT, PT, R11, -0x1, RZ ;  /* 0xffffffff0b107810 */ /* 0x000fe40007ffe0ff */
[----:B------:R-:W-:-:S02]  /*1d90*/  IADD3 R14, PT, PT, R15, -0x1, RZ ;  /* 0xffffffff0f0e7810 */ /* 0x000fc40007ffe0ff */
[----:B------:R-:W-:-:S04]  /*1da0*/  ISETP.GT.U32.AND P0, PT, R16, 0xfd, PT ;  /* 0x000000fd1000780c */ /* 0x000fc80003f04070 */
[----:B------:R-:W-:-:S13]  /*1db0*/  ISETP.GT.U32.OR P0, PT, R14, 0xfd, P0 ;  /* 0x000000fd0e00780c */ /* 0x000fda0000704470 */
[----:B------:R-:W-:Y:S01]  /*1dc0*/  @!P0 MOV R12, RZ ;  /* 0x000000ff000c8202 */ /* 0x000fe20000000f00 */
[----:B------:R-:W-:Y:S06]  /*1dd0*/  @!P0 BRA `(.L_x_25) ;  /* 0x00000000005c8947 */ /* 0x000fec0003800000 */
[----:B------:R-:W-:Y:S02]  /*1de0*/  FSETP.GTU.FTZ.AND P0, PT, |R2|, +INF , PT ;  /* 0x7f8000000200780b */ /* 0x000fe40003f1c200 */
[----:B------:R-:W-:-:S04]  /*1df0*/  FSETP.GTU.FTZ.AND P1, PT, |R3|, +INF , PT ;  /* 0x7f8000000300780b */ /* 0x000fc80003f3c200 */
[----:B------:R-:W-:-:S13]  /*1e00*/  PLOP3.LUT P0, PT, P0, P1, PT, 0xf8, 0x8f ;  /* 0x00000000008f781c */ /* 0x000fda0000703f70 */
[----:B------:R-:W-:Y:S05]  /*1e10*/  @P0 BRA `(.L_x_26) ;  /* 0x0000000400440947 */ /* 0x000fea0003800000 */
[----:B------:R-:W-:-:S13]  /*1e20*/  LOP3.LUT P0, RZ, R13, 0x7fffffff, R2, 0xc8, !PT ;  /* 0x7fffffff0dff7812 */ /* 0x000fda000780c802 */
[----:B------:R-:W-:Y:S05]  /*1e30*/  @!P0 BRA `(.L_x_27) ;  /* 0x0000000400348947 */ /* 0x000fea0003800000 */
[C---:B------:R-:W-:Y:S02]  /*1e40*/  FSETP.NEU.FTZ.AND P3, PT, |R2|.reuse, +INF , PT ;  /* 0x7f8000000200780b */ /* 0x040fe40003f7d200 */
[----:B------:R-:W-:Y:S02]  /*1e50*/  FSETP.NEU.FTZ.AND P1, PT, |R3|, +INF , PT ;  /* 0x7f8000000300780b */ /* 0x000fe40003f3d200 */
[----:B------:R-:W-:-:S11]  /*1e60*/  FSETP.NEU.FTZ.AND P0, PT, |R2|, +INF , PT ;  /* 0x7f8000000200780b */ /* 0x000fd60003f1d200 */
[----:B------:R-:W-:Y:S05]  /*1e70*/  @!P1 BRA !P3, `(.L_x_27) ;  /* 0x0000000400249947 */ /* 0x000fea0005800000 */
[----:B------:R-:W-:-:S04]  /*1e80*/  LOP3.LUT P3, RZ, R2, 0x7fffffff, RZ, 0xc0, !PT ;  /* 0x7fffffff02ff7812 */ /* 0x000fc8000786c0ff */
[----:B------:R-:W-:-:S13]  /*1e90*/  PLOP3.LUT P1, PT, P1, P3, PT, 0x2f, 0xf2 ;  /* 0x0000000000f2781c */ /* 0x000fda0000f26577 */
[----:B------:R-:W-:Y:S05]  /*1ea0*/  @P1 BRA `(.L_x_28) ;  /* 0x0000000400101947 */ /* 0x000fea0003800000 */
[----:B------:R-:W-:-:S04]  /*1eb0*/  LOP3.LUT P1, RZ, R13, 0x7fffffff, RZ, 0xc0, !PT ;  /* 0x7fffffff0dff7812 */ /* 0x000fc8000782c0ff */
[----:B------:R-:W-:-:S13]  /*1ec0*/  PLOP3.LUT P0, PT, P0, P1, PT, 0x2f, 0xf2 ;  /* 0x0000000000f2781c */ /* 0x000fda0000702577 */
[----:B------:R-:W-:Y:S05]  /*1ed0*/  @P0 BRA `(.L_x_29) ;  /* 0x0000000000f80947 */ /* 0x000fea0003800000 */
[----:B------:R-:W-:Y:S02]  /*1ee0*/  ISETP.GE.AND P0, PT, R14, RZ, PT ;  /* 0x000000ff0e00720c */ /* 0x000fe40003f06270 */
[----:B------:R-:W-:-:S11]  /*1ef0*/  ISETP.GE.AND P1, PT, R16, RZ, PT ;  /* 0x000000ff1000720c */ /* 0x000fd60003f26270 */
[----:B------:R-:W-:Y:S01]  /*1f00*/  @P0 MOV R12, RZ ;  /* 0x000000ff000c0202 */ /* 0x000fe20000000f00 */
[----:B------:R-:W-:Y:S01]  /*1f10*/  @!P0 FFMA R2, R2, 1.84467440737095516160e+19, RZ ;  /* 0x5f80000002028823 */ /* 0x000fe200000000ff */
[----:B------:R-:W-:Y:S01]  /*1f20*/  @!P0 MOV R12, 0xffffffc0 ;  /* 0xffffffc0000c8802 */ /* 0x000fe20000000f00 */
[----:B------:R-:W-:-:S03]  /*1f30*/  @!P1 FFMA R13, R3, 1.84467440737095516160e+19, RZ ;  /* 0x5f800000030d9823 */ /* 0x000fc600000000ff */
[----:B------:R-:W-:-:S07]  /*1f40*/  @!P1 IADD3 R12, PT, PT, R12, 0x40, RZ ;  /* 0x000000400c0c9810 */ /* 0x000fce0007ffe0ff */
.L_x_25:
[----:B------:R-:W-:Y:S02]  /*1f50*/  LEA R14, R11, 0xc0800000, 0x17 ;  /* 0xc08000000b0e7811 */ /* 0x000fe400078eb8ff */
[----:B------:R-:W-:-:S03]  /*1f60*/  IADD3 R15, PT, PT, R15, -0x7f, RZ ;  /* 0xffffff810f0f7810 */ /* 0x000fc60007ffe0ff */
[----:B------:R-:W-:Y:S02]  /*1f70*/  IMAD.IADD R16, R13, 0x1, -R14 ;  /* 0x000000010d107824 */ /* 0x000fe400078e0a0e */
[C---:B------:R-:W-:Y:S01]  /*1f80*/  IMAD R2, R15.reuse, -0x800000, R2 ;  /* 0xff8000000f027824 */ /* 0x040fe200078e0202 */
[----:B------:R-:W-:Y:S01]  /*1f90*/  IADD3 R15, PT, PT, R15, 0x7f, -R11 ;  /* 0x0000007f0f0f7810 */ /* 0x000fe20007ffe80b */
[----:B------:R-:W0:Y:S01]  /*1fa0*/  MUFU.RCP R13, R16 ;  /* 0x00000010000d7308 */ /* 0x000e220000001000 */
[----:B------:R-:W-:Y:S02]  /*1fb0*/  FADD.FTZ R17, -R16, -RZ ;  /* 0x800000ff10117221 */ /* 0x000fe40000010100 */
[----:B------:R-:W-:Y:S02]  /*1fc0*/  IADD3 R15, PT, PT, R15, R12, RZ ;  /* 0x0000000c0f0f7210 */ /* 0x000fe40007ffe0ff */
[----:B0-----:R-:W-:-:S04]  /*1fd0*/  FFMA R14, R13, R17, 1 ;  /* 0x3f8000000d0e7423 */ /* 0x001fc80000000011 */
[----:B------:R-:W-:-:S04]  /*1fe0*/  FFMA R13, R13, R14, R13 ;  /* 0x0000000e0d0d7223 */ /* 0x000fc8000000000d */
[----:B------:R-:W-:-:S04]  /*1ff0*/  FFMA R14, R2, R13, RZ ;  /* 0x0000000d020e7223 */ /* 0x000fc800000000ff */
[----:B------:R-:W-:-:S04]  /*2000*/  FFMA R18, R17, R14, R2 ;  /* 0x0000000e11127223 */ /* 0x000fc80000000002 */
[----:B------:R-:W-:-:S04]  /*2010*/  FFMA R14, R13, R18, R14 ;  /* 0x000000120d0e7223 */ /* 0x000fc8000000000e */
[----:B------:R-:W-:-:S04]  /*2020*/  FFMA R17, R17, R14, R2 ;  /* 0x0000000e11117223 */ /* 0x000fc80000000002 */
[----:B------:R-:W-:-:S05]  /*2030*/  FFMA R2, R13, R17, R14 ;  /* 0x000000110d027223 */ /* 0x000fca000000000e */
[----:B------:R-:W-:-:S04]  /*2040*/  SHF.R.U32.HI R11, RZ, 0x17, R2 ;  /* 0x00000017ff0b7819 */ /* 0x000fc80000011602 */
[----:B------:R-:W-:-:S04]  /*2050*/  LOP3.LUT R11, R11, 0xff, RZ, 0xc0, !PT ;  /* 0x000000ff0b0b7812 */ /* 0x000fc800078ec0ff */
[----:B------:R-:W-:-:S04]  /*2060*/  IADD3 R16, PT, PT, R11, R15, RZ ;  /* 0x0000000f0b107210 */ /* 0x000fc80007ffe0ff */
[----:B------:R-:W-:-:S04]  /*2070*/  IADD3 R11, PT, PT, R16, -0x1, RZ ;  /* 0xffffffff100b7810 */ /* 0x000fc80007ffe0ff */
[----:B------:R-:W-:-:S13]  /*2080*/  ISETP.GE.U32.AND P0, PT, R11, 0xfe, PT ;  /* 0x000000fe0b00780c */ /* 0x000fda0003f06070 */
[----:B------:R-:W-:Y:S05]  /*2090*/  @!P0 BRA `(.L_x_30) ;  /* 0x0000000000808947 */ /* 0x000fea0003800000 */
[----:B------:R-:W-:-:S13]  /*20a0*/  ISETP.GT.AND P0, PT, R16, 0xfe, PT ;  /* 0x000000fe1000780c */ /* 0x000fda0003f04270 */
[----:B------:R-:W-:Y:S05]  /*20b0*/  @P0 BRA `(.L_x_31) ;  /* 0x00000000006c0947 */ /* 0x000fea0003800000 */
[----:B------:R-:W-:-:S13]  /*20c0*/  ISETP.GE.AND P0, PT, R16, 0x1, PT ;  /* 0x000000011000780c */ /* 0x000fda0003f06270 */
[----:B------:R-:W-:Y:S05]  /*20d0*/  @P0 BRA `(.L_x_32) ;  /* 0x0000000000980947 */ /* 0x000fea0003800000 */
[----:B------:R-:W-:Y:S02]  /*20e0*/  ISETP.GE.AND P0, PT, R16, -0x18, PT ;  /* 0xffffffe81000780c */ /* 0x000fe40003f06270 */
[----:B------:R-:W-:-:S11]  /*20f0*/  LOP3.LUT R2, R2, 0x80000000, RZ, 0xc0, !PT ;  /* 0x8000000002027812 */ /* 0x000fd600078ec0ff */
[----:B------:R-:W-:Y:S05]  /*2100*/  @!P0 BRA `(.L_x_32) ;  /* 0x00000000008c8947 */ /* 0x000fea0003800000 */
[-CC-:B------:R-:W-:Y:S01]  /*2110*/  FFMA.RZ R11, R13, R17.reuse, R14.reuse ;  /* 0x000000110d0b7223 */ /* 0x180fe2000000c00e */
[C---:B------:R-:W-:Y:S02]  /*2120*/  ISETP.NE.AND P3, PT, R16.reuse, RZ, PT ;  /* 0x000000ff1000720c */ /* 0x040fe40003f65270 */
[C---:B------:R-:W-:Y:S02]  /*2130*/  ISETP.NE.AND P1, PT, R16.reuse, RZ, PT ;  /* 0x000000ff1000720c */ /* 0x040fe40003f25270 */
[----:B------:R-:W-:Y:S01]  /*2140*/  LOP3.LUT R12, R11, 0x7fffff, RZ, 0xc0, !PT ;  /* 0x007fffff0b0c7812 */ /* 0x000fe200078ec0ff */
[CCC-:B------:R-:W-:Y:S01]  /*2150*/  FFMA.RP R11, R13.reuse, R17.reuse, R14.reuse ;  /* 0x000000110d0b7223 */ /* 0x1c0fe2000000800e */
[----:B------:R-:W-:Y:S01]  /*2160*/  FFMA.RM R14, R13, R17, R14 ;  /* 0x000000110d0e7223 */ /* 0x000fe2000000400e */
[----:B------:R-:W-:Y:S01]  /*2170*/  VIADD R13, R16, 0x20 ;  /* 0x00000020100d7836 */ /* 0x000fe20000000000 */
[----:B------:R-:W-:Y:S02]  /*2180*/  LOP3.LUT R12, R12, 0x800000, RZ, 0xfc, !PT ;  /* 0x008000000c0c7812 */ /* 0x000fe400078efcff */
[----:B------:R-:W-:-:S02]  /*2190*/  IADD3 R15, PT, PT, -R16, RZ, RZ ;  /* 0x000000ff100f7210 */ /* 0x000fc40007ffe1ff */
[----:B------:R-:W-:Y:S02]  /*21a0*/  SHF.L.U32 R13, R12, R13, RZ ;  /* 0x0000000d0c0d7219 */ /* 0x000fe400000006ff */
[----:B------:R-:W-:Y:S02]  /*21b0*/  FSETP.NEU.FTZ.AND P0, PT, R11, R14, PT ;  /* 0x0000000e0b00720b */ /* 0x000fe40003f1d000 */
[----:B------:R-:W-:Y:S02]  /*21c0*/  SEL R11, R15, RZ, P3 ;  /* 0x000000ff0f0b7207 */ /* 0x000fe40001800000 */
[----:B------:R-:W-:Y:S02]  /*21d0*/  ISETP.NE.AND P1, PT, R13, RZ, P1 ;  /* 0x000000ff0d00720c */ /* 0x000fe40000f25270 */
[----:B------:R-:W-:Y:S02]  /*21e0*/  SHF.R.U32.HI R11, RZ, R11, R12 ;  /* 0x0000000bff0b7219 */ /* 0x000fe4000001160c */
[----:B------:R-:W-:-:S02]  /*21f0*/  PLOP3.LUT P0, PT, P0, P1, PT, 0xf8, 0x8f ;  /* 0x00000000008f781c */ /* 0x000fc40000703f70 */
[----:B------:R-:W-:Y:S02]  /*2200*/  SHF.R.U32.HI R13, RZ, 0x1, R11 ;  /* 0x00000001ff0d7819 */ /* 0x000fe4000001160b */
[----:B------:R-:W-:-:S04]  /*2210*/  SEL R12, RZ, 0x1, !P0 ;  /* 0x00000001ff0c7807 */ /* 0x000fc80004000000 */
[----:B------:R-:W-:-:S04]  /*2220*/  LOP3.LUT R12, R12, 0x1, R13, 0xf8, !PT ;  /* 0x000000010c0c7812 */ /* 0x000fc800078ef80d */
[----:B------:R-:W-:-:S04]  /*2230*/  LOP3.LUT R12, R12, R11, RZ, 0xc0, !PT ;  /* 0x0000000b0c0c7212 */ /* 0x000fc800078ec0ff */
[----:B------:R-:W-:-:S04]  /*2240*/  IADD3 R13, PT, PT, R13, R12, RZ ;  /* 0x0000000c0d0d7210 */ /* 0x000fc80007ffe0ff */
[----:B------:R-:W-:Y:S01]  /*2250*/  LOP3.LUT R2, R13, R2, RZ, 0xfc, !PT ;  /* 0x000000020d027212 */ /* 0x000fe200078efcff */
[----:B------:R-:W-:Y:S06]  /*2260*/  BRA `(.L_x_32) ;  /* 0x0000000000347947 */ /* 0x000fec0003800000 */
.L_x_31:
[----:B------:R-:W-:-:S04]  /*2270*/  LOP3.LUT R2, R2, 0x80000000, RZ, 0xc0, !PT ;  /* 0x8000000002027812 */ /* 0x000fc800078ec0ff */
[----:B------:R-:W-:Y:S01]  /*2280*/  LOP3.LUT R2, R2, 0x7f800000, RZ, 0xfc, !PT ;  /* 0x7f80000002027812 */ /* 0x000fe200078efcff */
[----:B------:R-:W-:Y:S06]  /*2290*/  BRA `(.L_x_32) ;  /* 0x0000000000287947 */ /* 0x000fec0003800000 */
.L_x_30:
[----:B------:R-:W-:Y:S01]  /*22a0*/  LEA R2, R15, R2, 0x17 ;  /* 0x000000020f027211 */ /* 0x000fe200078eb8ff */
[----:B------:R-:W-:Y:S06]  /*22b0*/  BRA `(.L_x_32) ;  /* 0x0000000000207947 */ /* 0x000fec0003800000 */
.L_x_29:
[----:B------:R-:W-:-:S04]  /*22c0*/  LOP3.LUT R2, R13, 0x80000000, R2, 0x48, !PT ;  /* 0x800000000d027812 */ /* 0x000fc800078e4802 */
[----:B------:R-:W-:Y:S01]  /*22d0*/  LOP3.LUT R2, R2, 0x7f800000, RZ, 0xfc, !PT ;  /* 0x7f80000002027812 */ /* 0x000fe200078efcff */
[----:B------:R-:W-:Y:S06]  /*22e0*/  BRA `(.L_x_32) ;  /* 0x0000000000147947 */ /* 0x000fec0003800000 */
.L_x_28:
[----:B------:R-:W-:Y:S01]  /*22f0*/  LOP3.LUT R2, R13, 0x80000000, R2, 0x48, !PT ;  /* 0x800000000d027812 */ /* 0x000fe200078e4802 */
[----:B------:R-:W-:Y:S06]  /*2300*/  BRA `(.L_x_32) ;  /* 0x00000000000c7947 */ /* 0x000fec0003800000 */
.L_x_27:
[----:B------:R-:W0:Y:S01]  /*2310*/  MUFU.RSQ R2, -QNAN ;  /* 0xffc0000000027908 */ /* 0x000e220000001400 */
[----:B------:R-:W-:Y:S05]  /*2320*/  BRA `(.L_x_32) ;  /* 0x0000000000047947 */ /* 0x000fea0003800000 */
.L_x_26:
[----:B------:R-:W-:-:S07]  /*2330*/  FADD.FTZ R2, R2, R3 ;  /* 0x0000000302027221 */ /* 0x000fce0000010000 */
.L_x_32:
[----:B------:R-:W-:-:S04]  /*2340*/  HFMA2 R11, -RZ, RZ, 0, 0 ;  /* 0x00000000ff0b7431 */ /* 0x000fc800000001ff */
[----:B0-----:R-:W-:Y:S05]  /*2350*/  RET.REL.NODEC R10 `(_Z7computefiifffffPffffffffffffffS_fffffffffffff) ;  /* 0xffffffdc0a287950 */ /* 0x001fea0003c3ffff */
.L_x_33:
[----:B------:R-:W-:-:S00]  /*2360*/  BRA `(.L_x_33) ;  /* 0xfffffffc00fc7947 */ /* 0x000fc0000383ffff */
[----:B------:R-:W-:-:S00]  /*2370*/  NOP ;  /* 0x0000000000007918 */ /* 0x000fc00000000000 */
        /* <DEDUP_REMOVED lines=8> */
.L_x_35:


//--------------------- .nv.global.init           --------------------------
	.section	.nv.global.init,"aw",@progbits
.nv.global.init:
	.type		$str,@object
	.size		$str,(.L_0 - $str)
$str:
        /*0000*/ 	.byte	0x25, 0x2e, 0x31, 0x37, 0x67, 0x0a, 0x00
.L_0:


//--------------------- .nv.shared.reserved.0     --------------------------
	.section	.nv.shared.reserved.0,"aw",@nobits
	.weak		__nv_reservedSMEM_offset_0_alias
	.size		__nv_reservedSMEM_offset_0_alias, 0, 64
	.other		__nv_reservedSMEM_offset_0_alias,@"STO_CUDA_RESERVED_SHARED STV_DEFAULT"
__nv_reservedSMEM_offset_0_alias:
	.zero		0
	.zero		64


//--------------------- .nv.constant0._Z7computefiifffffPffffffffffffffS_fffffffffffff --------------------------
	.section	.nv.constant0._Z7computefiifffffPffffffffffffffS_fffffffffffff,"a",@progbits
	.sectionflags	@""
	.align	4
.nv.constant0._Z7computefiifffffPffffffffffffffS_fffffffffffff:
	.zero		1052


//--------------------- SYMBOLS --------------------------

	.type		.nv.reservedSmem.offset0,@object
	.size		.nv.reservedSmem.offset0,0x4
	.type		vprintf,@function
